	.headerflags	@"EF_CUDA_TEXMODE_UNIFIED EF_CUDA_64BIT_ADDRESS EF_CUDA_ACCELERATORS EF_CUDA_SM90 EF_CUDA_VIRTUAL_SM(EF_CUDA_SM90)"
	.elftype	@"ET_EXEC"


//--------------------- .nv.info                  --------------------------
	.section	.nv.info,"",@"SHT_CUDA_INFO"
	.align	4


	//----- nvinfo : EIATTR_REGCOUNT
	.align		4
        /*0000*/ 	.byte	0x04, 0x2f
        /*0002*/ 	.short	(.L_2 - .L_1)
	.align		4
.L_1:
        /*0004*/ 	.word	index@(triton_)
        /*0008*/ 	.word	0x00000040


	//----- nvinfo : EIATTR_MIN_STACK_SIZE
	.align		4
.L_2:
        /*000c*/ 	.byte	0x04, 0x12
        /*000e*/ 	.short	(.L_4 - .L_3)
	.align		4
.L_3:
        /*0010*/ 	.word	index@(triton_)
        /*0014*/ 	.word	0x00000000


	//----- nvinfo : EIATTR_FRAME_SIZE
	.align		4
.L_4:
        /*0018*/ 	.byte	0x04, 0x11
        /*001a*/ 	.short	(.L_6 - .L_5)
	.align		4
.L_5:
        /*001c*/ 	.word	index@(triton_)
        /*0020*/ 	.word	0x00000000


	//----- nvinfo : EIATTR_MIN_STACK_SIZE
	.align		4
.L_6:
        /*0024*/ 	.byte	0x04, 0x12
        /*0026*/ 	.short	(.L_8 - .L_7)
	.align		4
.L_7:
        /*0028*/ 	.word	index@(triton_)
        /*002c*/ 	.word	0x00000000
.L_8:


//--------------------- .nv.info.triton_          --------------------------
	.section	.nv.info.triton_,"",@"SHT_CUDA_INFO"
	.sectionflags	@""
	.align	4


	//----- nvinfo : EIATTR_CUDA_API_VERSION
	.align		4
        /*0000*/ 	.byte	0x04, 0x37
        /*0002*/ 	.short	(.L_10 - .L_9)
.L_9:
        /*0004*/ 	.word	0x0000007c


	//----- nvinfo : EIATTR_KPARAM_INFO
	.align		4
.L_10:
        /*0008*/ 	.byte	0x04, 0x17
        /*000a*/ 	.short	(.L_12 - .L_11)
.L_11:
        /*000c*/ 	.word	0x00000000
        /*0010*/ 	.short	0x0009
        /*0012*/ 	.short	0x0044
        /*0014*/ 	.byte	0x00, 0xf0, 0x11, 0x00


	//----- nvinfo : EIATTR_KPARAM_INFO
	.align		4
.L_12:
        /*0018*/ 	.byte	0x04, 0x17
        /*001a*/ 	.short	(.L_14 - .L_13)
.L_13:
        /*001c*/ 	.word	0x00000000
        /*0020*/ 	.short	0x0008
        /*0022*/ 	.short	0x0040
        /*0024*/ 	.byte	0x00, 0xf0, 0x11, 0x00


	//----- nvinfo : EIATTR_KPARAM_INFO
	.align		4
.L_14:
        /*0028*/ 	.byte	0x04, 0x17
        /*002a*/ 	.short	(.L_16 - .L_15)
.L_15:
        /*002c*/ 	.word	0x00000000
        /*0030*/ 	.short	0x0007
        /*0032*/ 	.short	0x0038
        /*0034*/ 	.byte	0x00, 0xf0, 0x21, 0x00


	//----- nvinfo : EIATTR_KPARAM_INFO
	.align		4
.L_16:
        /*0038*/ 	.byte	0x04, 0x17
        /*003a*/ 	.short	(.L_18 - .L_17)
.L_17:
        /*003c*/ 	.word	0x00000000
        /*0040*/ 	.short	0x0006
        /*0042*/ 	.short	0x0030
        /*0044*/ 	.byte	0x00, 0xf0, 0x21, 0x00


	//----- nvinfo : EIATTR_KPARAM_INFO
	.align		4
.L_18:
        /*0048*/ 	.byte	0x04, 0x17
        /*004a*/ 	.short	(.L_20 - .L_19)
.L_19:
        /*004c*/ 	.word	0x00000000
        /*0050*/ 	.short	0x0005
        /*0052*/ 	.short	0x0028
        /*0054*/ 	.byte	0x00, 0xf0, 0x21, 0x00


	//----- nvinfo : EIATTR_KPARAM_INFO
	.align		4
.L_20:
        /*0058*/ 	.byte	0x04, 0x17
        /*005a*/ 	.short	(.L_22 - .L_21)
.L_21:
        /*005c*/ 	.word	0x00000000
        /*0060*/ 	.short	0x0004
        /*0062*/ 	.short	0x0020
        /*0064*/ 	.byte	0x00, 0xf0, 0x21, 0x00


	//----- nvinfo : EIATTR_KPARAM_INFO
	.align		4
.L_22:
        /*0068*/ 	.byte	0x04, 0x17
        /*006a*/ 	.short	(.L_24 - .L_23)
.L_23:
        /*006c*/ 	.word	0x00000000
        /*0070*/ 	.short	0x0003
        /*0072*/ 	.short	0x0018
        /*0074*/ 	.byte	0x00, 0xf0, 0x21, 0x00


	//----- nvinfo : EIATTR_KPARAM_INFO
	.align		4
.L_24:
        /*0078*/ 	.byte	0x04, 0x17
        /*007a*/ 	.short	(.L_26 - .L_25)
.L_25:
        /*007c*/ 	.word	0x00000000
        /*0080*/ 	.short	0x0002
        /*0082*/ 	.short	0x0010
        /*0084*/ 	.byte	0x00, 0xf0, 0x21, 0x00


	//----- nvinfo : EIATTR_KPARAM_INFO
	.align		4
.L_26:
        /*0088*/ 	.byte	0x04, 0x17
        /*008a*/ 	.short	(.L_28 - .L_27)
.L_27:
        /*008c*/ 	.word	0x00000000
        /*0090*/ 	.short	0x0001
        /*0092*/ 	.short	0x0008
        /*0094*/ 	.byte	0x00, 0xf0, 0x21, 0x00


	//----- nvinfo : EIATTR_KPARAM_INFO
	.align		4
.L_28:
        /*0098*/ 	.byte	0x04, 0x17
        /*009a*/ 	.short	(.L_30 - .L_29)
.L_29:
        /*009c*/ 	.word	0x00000000
        /*00a0*/ 	.short	0x0000
        /*00a2*/ 	.short	0x0000
        /*00a4*/ 	.byte	0x00, 0xf0, 0x21, 0x00


	//----- nvinfo : EIATTR_SPARSE_MMA_MASK
	.align		4
.L_30:
        /*00a8*/ 	.byte	0x03, 0x50
        /*00aa*/ 	.short	0x0000


	//----- nvinfo : EIATTR_MAXREG_COUNT
	.align		4
        /*00ac*/ 	.byte	0x03, 0x1b
        /*00ae*/ 	.short	0x0080


	//----- nvinfo : EIATTR_COOP_GROUP_MASK_REGIDS
	.align		4
        /*00b0*/ 	.byte	0x04, 0x29
        /*00b2*/ 	.short	(.L_32 - .L_31)


	//   ....[0]....
.L_31:
        /*00b4*/ 	.word	0xffffffff


	//   ....[1]....
        /*00b8*/ 	.word	0xffffffff


	//   ....[2]....
        /*00bc*/ 	.word	0xffffffff


	//   ....[3]....
        /*00c0*/ 	.word	0xffffffff


	//   ....[4]....
        /*00c4*/ 	.word	0xffffffff


	//   ....[5]....
        /*00c8*/ 	.word	0xffffffff


	//   ....[6]....
        /*00cc*/ 	.word	0xffffffff


	//   ....[7]....
        /*00d0*/ 	.word	0xffffffff


	//   ....[8]....
        /*00d4*/ 	.word	0xffffffff


	//   ....[9]....
        /*00d8*/ 	.word	0xffffffff


	//   ....[10]....
        /*00dc*/ 	.word	0xffffffff


	//   ....[11]....
        /*00e0*/ 	.word	0xffffffff


	//   ....[12]....
        /*00e4*/ 	.word	0xffffffff


	//   ....[13]....
        /*00e8*/ 	.word	0xffffffff


	//   ....[14]....
        /*00ec*/ 	.word	0xffffffff


	//   ....[15]....
        /*00f0*/ 	.word	0xffffffff


	//   ....[16]....
        /*00f4*/ 	.word	0xffffffff


	//   ....[17]....
        /*00f8*/ 	.word	0xffffffff


	//   ....[18]....
        /*00fc*/ 	.word	0xffffffff


	//   ....[19]....
        /*0100*/ 	.word	0xffffffff


	//   ....[20]....
        /*0104*/ 	.word	0xffffffff


	//   ....[21]....
        /*0108*/ 	.word	0xffffffff


	//   ....[22]....
        /*010c*/ 	.word	0xffffffff


	//   ....[23]....
        /*0110*/ 	.word	0xffffffff


	//   ....[24]....
        /*0114*/ 	.word	0xffffffff


	//   ....[25]....
        /*0118*/ 	.word	0xffffffff


	//   ....[26]....
        /*011c*/ 	.word	0xffffffff


	//   ....[27]....
        /*0120*/ 	.word	0xffffffff


	//   ....[28]....
        /*0124*/ 	.word	0xffffffff


	//   ....[29]....
        /*0128*/ 	.word	0xffffffff


	//   ....[30]....
        /*012c*/ 	.word	0xffffffff


	//   ....[31]....
        /*0130*/ 	.word	0xffffffff


	//   ....[32]....
        /*0134*/ 	.word	0xffffffff


	//   ....[33]....
        /*0138*/ 	.word	0xffffffff


	//   ....[34]....
        /*013c*/ 	.word	0xffffffff


	//   ....[35]....
        /*0140*/ 	.word	0xffffffff


	//   ....[36]....
        /*0144*/ 	.word	0xffffffff


	//   ....[37]....
        /*0148*/ 	.word	0xffffffff


	//   ....[38]....
        /*014c*/ 	.word	0xffffffff


	//   ....[39]....
        /*0150*/ 	.word	0xffffffff


	//   ....[40]....
        /*0154*/ 	.word	0xffffffff


	//   ....[41]....
        /*0158*/ 	.word	0xffffffff


	//   ....[42]....
        /*015c*/ 	.word	0xffffffff


	//   ....[43]....
        /*0160*/ 	.word	0xffffffff


	//   ....[44]....
        /*0164*/ 	.word	0xffffffff


	//   ....[45]....
        /*0168*/ 	.word	0xffffffff


	//   ....[46]....
        /*016c*/ 	.word	0xffffffff


	//   ....[47]....
        /*0170*/ 	.word	0xffffffff


	//   ....[48]....
        /*0174*/ 	.word	0xffffffff


	//   ....[49]....
        /*0178*/ 	.word	0xffffffff


	//   ....[50]....
        /*017c*/ 	.word	0xffffffff


	//   ....[51]....
        /*0180*/ 	.word	0xffffffff


	//   ....[52]....
        /*0184*/ 	.word	0xffffffff


	//   ....[53]....
        /*0188*/ 	.word	0xffffffff


	//   ....[54]....
        /*018c*/ 	.word	0xffffffff


	//   ....[55]....
        /*0190*/ 	.word	0xffffffff


	//   ....[56]....
        /*0194*/ 	.word	0xffffffff


	//   ....[57]....
        /*0198*/ 	.word	0xffffffff


	//   ....[58]....
        /*019c*/ 	.word	0xffffffff


	//   ....[59]....
        /*01a0*/ 	.word	0xffffffff


	//   ....[60]....
        /*01a4*/ 	.word	0xffffffff


	//   ....[61]....
        /*01a8*/ 	.word	0xffffffff


	//   ....[62]....
        /*01ac*/ 	.word	0xffffffff


	//   ....[63]....
        /*01b0*/ 	.word	0xffffffff


	//   ....[64]....
        /*01b4*/ 	.word	0xffffffff


	//   ....[65]....
        /*01b8*/ 	.word	0xffffffff


	//   ....[66]....
        /*01bc*/ 	.word	0xffffffff


	//   ....[67]....
        /*01c0*/ 	.word	0xffffffff


	//   ....[68]....
        /*01c4*/ 	.word	0xffffffff


	//   ....[69]....
        /*01c8*/ 	.word	0xffffffff


	//   ....[70]....
        /*01cc*/ 	.word	0xffffffff


	//   ....[71]....
        /*01d0*/ 	.word	0xffffffff


	//   ....[72]....
        /*01d4*/ 	.word	0xffffffff


	//   ....[73]....
        /*01d8*/ 	.word	0xffffffff


	//   ....[74]....
        /*01dc*/ 	.word	0xffffffff


	//   ....[75]....
        /*01e0*/ 	.word	0xffffffff


	//   ....[76]....
        /*01e4*/ 	.word	0xffffffff


	//   ....[77]....
        /*01e8*/ 	.word	0xffffffff


	//   ....[78]....
        /*01ec*/ 	.word	0xffffffff


	//   ....[79]....
        /*01f0*/ 	.word	0xffffffff


	//   ....[80]....
        /*01f4*/ 	.word	0xffffffff


	//   ....[81]....
        /*01f8*/ 	.word	0xffffffff


	//   ....[82]....
        /*01fc*/ 	.word	0xffffffff


	//   ....[83]....
        /*0200*/ 	.word	0xffffffff


	//   ....[84]....
        /*0204*/ 	.word	0xffffffff


	//   ....[85]....
        /*0208*/ 	.word	0xffffffff


	//   ....[86]....
        /*020c*/ 	.word	0xffffffff


	//   ....[87]....
        /*0210*/ 	.word	0xffffffff


	//   ....[88]....
        /*0214*/ 	.word	0xffffffff


	//   ....[89]....
        /*0218*/ 	.word	0xffffffff


	//   ....[90]....
        /*021c*/ 	.word	0xffffffff


	//   ....[91]....
        /*0220*/ 	.word	0xffffffff


	//----- nvinfo : EIATTR_COOP_GROUP_INSTR_OFFSETS
	.align		4
.L_32:
        /*0224*/ 	.byte	0x04, 0x28
        /*0226*/ 	.short	(.L_34 - .L_33)


	//   ....[0]....
.L_33:
        /*0228*/ 	.word	0x000028d0


	//   ....[1]....
        /*022c*/ 	.word	0x000028f0


	//   ....[2]....
        /*0230*/ 	.word	0x000029f0


	//   ....[3]....
        /*0234*/ 	.word	0x00002a60


	//   ....[4]....
        /*0238*/ 	.word	0x00002ad0


	//   ....[5]....
        /*023c*/ 	.word	0x00002b20


	//   ....[6]....
        /*0240*/ 	.word	0x00002b90


	//   ....[7]....
        /*0244*/ 	.word	0x00002bd0


	//   ....[8]....
        /*0248*/ 	.word	0x00002c40


	//   ....[9]....
        /*024c*/ 	.word	0x00002c70


	//   ....[10]....
        /*0250*/ 	.word	0x00002d00


	//   ....[11]....
        /*0254*/ 	.word	0x00002d20


	//   ....[12]....
        /*0258*/ 	.word	0x00002d40


	//   ....[13]....
        /*025c*/ 	.word	0x00002da0


	//   ....[14]....
        /*0260*/ 	.word	0x00002dc0


	//   ....[15]....
        /*0264*/ 	.word	0x00002df0


	//   ....[16]....
        /*0268*/ 	.word	0x00002e60


	//   ....[17]....
        /*026c*/ 	.word	0x00002e90


	//   ....[18]....
        /*0270*/ 	.word	0x00002ed0


	//   ....[19]....
        /*0274*/ 	.word	0x00002f10


	//   ....[20]....
        /*0278*/ 	.word	0x00002fb0


	//   ....[21]....
        /*027c*/ 	.word	0x00002fe0


	//   ....[22]....
        /*0280*/ 	.word	0x00003010


	//   ....[23]....
        /*0284*/ 	.word	0x00003040


	//   ....[24]....
        /*0288*/ 	.word	0x00003070


	//   ....[25]....
        /*028c*/ 	.word	0x000030c0


	//   ....[26]....
        /*0290*/ 	.word	0x00003110


	//   ....[27]....
        /*0294*/ 	.word	0x00003160


	//   ....[28]....
        /*0298*/ 	.word	0x00003190


	//   ....[29]....
        /*029c*/ 	.word	0x00003230


	//   ....[30]....
        /*02a0*/ 	.word	0x00003260


	//   ....[31]....
        /*02a4*/ 	.word	0x00003300


	//   ....[32]....
        /*02a8*/ 	.word	0x00003330


	//   ....[33]....
        /*02ac*/ 	.word	0x00003350


	//   ....[34]....
        /*02b0*/ 	.word	0x00003390


	//   ....[35]....
        /*02b4*/ 	.word	0x000033f0


	//   ....[36]....
        /*02b8*/ 	.word	0x00003430


	//   ....[37]....
        /*02bc*/ 	.word	0x00003440


	//   ....[38]....
        /*02c0*/ 	.word	0x00003460


	//   ....[39]....
        /*02c4*/ 	.word	0x000034a0


	//   ....[40]....
        /*02c8*/ 	.word	0x000034c0


	//   ....[41]....
        /*02cc*/ 	.word	0x00003500


	//   ....[42]....
        /*02d0*/ 	.word	0x00003540


	//   ....[43]....
        /*02d4*/ 	.word	0x000035d0


	//   ....[44]....
        /*02d8*/ 	.word	0x00003610


	//   ....[45]....
        /*02dc*/ 	.word	0x00003660


	//   ....[46]....
        /*02e0*/ 	.word	0x000036a0


	//   ....[47]....
        /*02e4*/ 	.word	0x000036d0


	//   ....[48]....
        /*02e8*/ 	.word	0x00003700


	//   ....[49]....
        /*02ec*/ 	.word	0x00003770


	//   ....[50]....
        /*02f0*/ 	.word	0x000037d0


	//   ....[51]....
        /*02f4*/ 	.word	0x00003800


	//   ....[52]....
        /*02f8*/ 	.word	0x00003830


	//   ....[53]....
        /*02fc*/ 	.word	0x00003890


	//   ....[54]....
        /*0300*/ 	.word	0x000038d0


	//   ....[55]....
        /*0304*/ 	.word	0x000038f0


	//   ....[56]....
        /*0308*/ 	.word	0x00003910


	//   ....[57]....
        /*030c*/ 	.word	0x00003940


	//   ....[58]....
        /*0310*/ 	.word	0x00003970


	//   ....[59]....
        /*0314*/ 	.word	0x000039b0


	//   ....[60]....
        /*0318*/ 	.word	0x00003a20


	//   ....[61]....
        /*031c*/ 	.word	0x00003a60


	//   ....[62]....
        /*0320*/ 	.word	0x00003ac0


	//   ....[63]....
        /*0324*/ 	.word	0x00003b00


	//   ....[64]....
        /*0328*/ 	.word	0x00003b20


	//   ....[65]....
        /*032c*/ 	.word	0x00003b60


	//   ....[66]....
        /*0330*/ 	.word	0x00003b70


	//   ....[67]....
        /*0334*/ 	.word	0x00003ba0


	//   ....[68]....
        /*0338*/ 	.word	0x00003ce0


	//   ....[69]....
        /*033c*/ 	.word	0x00003d80


	//   ....[70]....
        /*0340*/ 	.word	0x00003dc0


	//   ....[71]....
        /*0344*/ 	.word	0x00003ef0


	//   ....[72]....
        /*0348*/ 	.word	0x00003f20


	//   ....[73]....
        /*034c*/ 	.word	0x00003f30


	//   ....[74]....
        /*0350*/ 	.word	0x00003f40


	//   ....[75]....
        /*0354*/ 	.word	0x00003f50


	//   ....[76]....
        /*0358*/ 	.word	0x00003f60


	//   ....[77]....
        /*035c*/ 	.word	0x00003f70


	//   ....[78]....
        /*0360*/ 	.word	0x00003f90


	//   ....[79]....
        /*0364*/ 	.word	0x00003fa0


	//   ....[80]....
        /*0368*/ 	.word	0x00004420


	//   ....[81]....
        /*036c*/ 	.word	0x00004470


	//   ....[82]....
        /*0370*/ 	.word	0x00004490


	//   ....[83]....
        /*0374*/ 	.word	0x000044b0


	//   ....[84]....
        /*0378*/ 	.word	0x00004560


	//   ....[85]....
        /*037c*/ 	.word	0x000045e0


	//   ....[86]....
        /*0380*/ 	.word	0x00004620


	//   ....[87]....
        /*0384*/ 	.word	0x000046d0


	//   ....[88]....
        /*0388*/ 	.word	0x00004730


	//   ....[89]....
        /*038c*/ 	.word	0x00004770


	//   ....[90]....
        /*0390*/ 	.word	0x00004860


	//   ....[91]....
        /*0394*/ 	.word	0x00004890


	//----- nvinfo : EIATTR_EXIT_INSTR_OFFSETS
	.align		4
.L_34:
        /*0398*/ 	.byte	0x04, 0x1c
        /*039a*/ 	.short	(.L_36 - .L_35)


	//   ....[0]....
.L_35:
        /*039c*/ 	.word	0x00006960


	//----- nvinfo : EIATTR_MAX_THREADS
	.align		4
.L_36:
        /*03a0*/ 	.byte	0x04, 0x05
        /*03a2*/ 	.short	(.L_38 - .L_37)
.L_37:
        /*03a4*/ 	.word	0x00000200
        /*03a8*/ 	.word	0x00000001
        /*03ac*/ 	.word	0x00000001


	//----- nvinfo : EIATTR_CBANK_PARAM_SIZE
	.align		4
.L_38:
        /*03b0*/ 	.byte	0x03, 0x19
        /*03b2*/ 	.short	0x0048


	//----- nvinfo : EIATTR_PARAM_CBANK
	.align		4
        /*03b4*/ 	.byte	0x04, 0x0a
        /*03b6*/ 	.short	(.L_40 - .L_39)
	.align		4
.L_39:
        /*03b8*/ 	.word	index@(.nv.constant0.triton_)
        /*03bc*/ 	.short	0x0210
        /*03be*/ 	.short	0x0048


	//----- nvinfo : EIATTR_SW_WAR
	.align		4
.L_40:
        /*03c0*/ 	.byte	0x04, 0x36
        /*03c2*/ 	.short	(.L_42 - .L_41)
.L_41:
        /*03c4*/ 	.word	0x00000008
.L_42:


//--------------------- .nv.callgraph             --------------------------
	.section	.nv.callgraph,"",@"SHT_CUDA_CALLGRAPH"
	.align	4
	.sectionentsize	8
	.align		4
        /*0000*/ 	.word	0x00000000
	.align		4
        /*0004*/ 	.word	0xffffffff
	.align		4
        /*0008*/ 	.word	0x00000000
	.align		4
        /*000c*/ 	.word	0xfffffffe
	.align		4
        /*0010*/ 	.word	0x00000000
	.align		4
        /*0014*/ 	.word	0xfffffffd
	.align		4
        /*0018*/ 	.word	0x00000000
	.align		4
        /*001c*/ 	.word	0xfffffffc


//--------------------- .nv.constant4             --------------------------
	.section	.nv.constant4,"a",@progbits
	.align	8
	.align		8
.nv.constant4:
        /*0000*/ 	.dword	_$_str


//--------------------- .text.triton_             --------------------------
	.section	.text.triton_,"ax",@progbits
	.sectionflags	@"SHF_BARRIERS=1"
	.align	128
        .global         triton_
        .type           triton_,@function
        .size           triton_,(.L_x_1 - triton_)
        .other          triton_,@"STO_CUDA_ENTRY STV_DEFAULT"
triton_:
.text.triton_:
[----:B------:R-:W-:Y:S01]  /*0000*/  LDC R1, c[0x0][0x28] ;  /* 0x00000a00ff017b82 */ /* 0x000fe20000000800 */
[----:B------:R-:W1:Y:S07]  /*0010*/  S2R R4, SR_TID.X ;  /* 0x0000000000047919 */ /* 0x000e6e0000002100 */
[----:B------:R-:W2:Y:S01]  /*0020*/  LDC.64 R10, c[0x0][0x218] ;  /* 0x00008600ff0a7b82 */ /* 0x000ea20000000a00 */
[----:B------:R-:W-:Y:S01]  /*0030*/  ULDC.64 UR6, c[0x0][0x208] ;  /* 0x0000820000067ab9 */ /* 0x000fe20000000a00 */
[----:B------:R-:W3:Y:S06]  /*0040*/  S2R R9, SR_CTAID.X ;  /* 0x0000000000097919 */ /* 0x000eec0000002500 */
[----:B------:R-:W4:Y:S01]  /*0050*/  S2UR UR5, SR_CgaCtaId ;  /* 0x00000000000579c3 */ /* 0x000f220000008800 */
[----:B------:R-:W-:Y:S01]  /*0060*/  UMOV UR4, 0x400 ;  /* 0x0000040000047882 */ /* 0x000fe20000000000 */
[----:B------:R-:W-:Y:S01]  /*0070*/  ULDC.64 UR10, c[0x0][0x228] ;  /* 0x00008a00000a7ab9 */ /* 0x000fe20000000a00 */
[----:B------:R-:W-:Y:S01]  /*0080*/  ULDC.64 UR12, c[0x0][0x220] ;  /* 0x00008800000c7ab9 */ /* 0x000fe20000000a00 */
[----:B------:R-:W-:-:S04]  /*0090*/  ULDC.64 UR8, c[0x0][0x230] ;  /* 0x00008c0000087ab9 */ /* 0x000fc80000000a00 */
[----:B------:R-:W5:Y:S01]  /*00a0*/  LDC.64 R14, c[0x0][0x210] ;  /* 0x00008400ff0e7b82 */ /* 0x000f620000000a00 */
[----:B-1----:R-:W-:Y:S02]  /*00b0*/  SHF.R.U32.HI R2, RZ, 0x6, R4 ;  /* 0x00000006ff027819 */ /* 0x002fe40000011604 */
[----:B------:R-:W-:Y:S02]  /*00c0*/  SHF.L.U32 R0, R4, 0x3, RZ ;  /* 0x0000000304007819 */ /* 0x000fe400000006ff */
[----:B------:R-:W-:Y:S02]  /*00d0*/  SGXT.U32 R2, R2, 0x3 ;  /* 0x000000030202781a */ /* 0x000fe40000000000 */
[----:B------:R-:W-:Y:S02]  /*00e0*/  LOP3.LUT R3, R0, 0x1f8, RZ, 0xc0, !PT ;  /* 0x000001f800037812 */ /* 0x000fe400078ec0ff */
[----:B---3--:R-:W-:-:S05]  /*00f0*/  LEA R0, R9, R2, 0x3 ;  /* 0x0000000209007211 */ /* 0x008fca00078e18ff */
[----:B------:R-:W-:-:S04]  /*0100*/  IMAD R0, R0, 0xc00, R3 ;  /* 0x00000c0000007824 */ /* 0x000fc800078e0203 */
[----:B--2---:R-:W-:-:S05]  /*0110*/  IMAD.WIDE R8, R0, 0x2, R10 ;  /* 0x0000000200087825 */ /* 0x004fca00078e020a */
[----:B------:R1:W2:Y:S01]  /*0120*/  LDG.E.EF.128 R24, desc[UR6][R8.64] ;  /* 0x0000000608187981 */ /* 0x0002a2000c0e1d00 */
[----:B----4-:R-:W-:Y:S01]  /*0130*/  UPRMT UR4, UR5, 0x654, UR4 ;  /* 0x0000065405047896 */ /* 0x010fe20008000004 */
[----:B------:R-:W-:Y:S02]  /*0140*/  IMAD R2, R2, 0x208, R3 ;  /* 0x0000020802027824 */ /* 0x000fe400078e0203 */
[----:B-----5:R-:W-:Y:S01]  /*0150*/  IMAD.WIDE R58, R0, 0x2, R14 ;  /* 0x00000002003a7825 */ /* 0x020fe200078e020e */
[----:B------:R-:W-:Y:S02]  /*0160*/  BAR.SYNC.DEFER_BLOCKING 0x0 ;  /* 0x0000000000007b1d */ /* 0x000fe40000010000 */
[----:B------:R-:W-:Y:S02]  /*0170*/  LEA R2, R2, UR4, 0x1 ;  /* 0x0000000402027c11 */ /* 0x000fe4000f8e08ff */
[----:B------:R-:W-:-:S05]  /*0180*/  LOP3.LUT R3, R4, 0x1ff, RZ, 0xc0, !PT ;  /* 0x000001ff04037812 */ /* 0x000fca00078ec0ff */
[----:B-1----:R-:W-:Y:S01]  /*0190*/  IMAD.WIDE.U32 R8, R3, 0x2, RZ ;  /* 0x0000000203087825 */ /* 0x002fe200078e00ff */
[----:B--2---:R-:W-:Y:S01]  /*01a0*/  STS.128 [R2], R24 ;  /* 0x0000001802007388 */ /* 0x004fe20000000c00 */
[----:B------:R-:W-:Y:S06]  /*01b0*/  BAR.SYNC.DEFER_BLOCKING 0x0 ;  /* 0x0000000000007b1d */ /* 0x000fec0000010000 */
[----:B------:R-:W2:Y:S01]  /*01c0*/  LDG.E.EF.128 R20, desc[UR6][R58.64] ;  /* 0x000000063a147981 */ /* 0x000ea2000c0e1d00 */
[----:B------:R-:W-:Y:S02]  /*01d0*/  LOP3.LUT R18, R8, 0x7800, RZ, 0xfc, !PT ;  /* 0x0000780008127812 */ /* 0x000fe400078efcff */
[----:B------:R-:W-:-:S02]  /*01e0*/  IADD3 R16, P0, R8, UR8, RZ ;  /* 0x0000000808107c10 */ /* 0x000fc4000ff1e0ff */
[----:B------:R-:W-:Y:S02]  /*01f0*/  IADD3 R12, P1, R18, UR10, RZ ;  /* 0x0000000a120c7c10 */ /* 0x000fe4000ff3e0ff */
[----:B------:R-:W-:Y:S02]  /*0200*/  IADD3 R18, P2, R18, UR12, RZ ;  /* 0x0000000c12127c10 */ /* 0x000fe4000ff5e0ff */
[----:B------:R-:W-:Y:S02]  /*0210*/  IADD3.X R13, R9, UR11, RZ, P1, !PT ;  /* 0x0000000b090d7c10 */ /* 0x000fe40008ffe4ff */
[----:B------:R-:W-:Y:S01]  /*0220*/  IADD3 R43, R0, 0x200, RZ ;  /* 0x00000200002b7810 */ /* 0x000fe20007ffe0ff */
[----:B------:R-:W-:Y:S01]  /*0230*/  UMOV UR5, 0x400 ;  /* 0x0000040000057882 */ /* 0x000fe20000000000 */
[----:B------:R-:W-:Y:S01]  /*0240*/  IADD3.X R19, R9, UR13, RZ, P2, !PT ;  /* 0x0000000d09137c10 */ /* 0x000fe200097fe4ff */
[----:B------:R-:W3:Y:S01]  /*0250*/  LDG.E.EL.U16 R31, desc[UR6][R12.64] ;  /* 0x000000060c1f7981 */ /* 0x000ee2000c2e1500 */
[----:B------:R-:W-:Y:S01]  /*0260*/  LEA R3, R3, UR4, 0x1 ;  /* 0x0000000403037c11 */ /* 0x000fe2000f8e08ff */
[----:B------:R-:W-:Y:S01]  /*0270*/  ULDC.64 UR10, c[0x0][0x238] ;  /* 0x00008e00000a7ab9 */ /* 0x000fe20000000a00 */
[----:B------:R-:W-:Y:S01]  /*0280*/  IADD3.X R17, R9, UR9, RZ, P0, !PT ;  /* 0x0000000909117c10 */ /* 0x000fe200087fe4ff */
[----:B------:R-:W4:Y:S01]  /*0290*/  LDG.E.EL.U16 R30, desc[UR6][R18.64] ;  /* 0x00000006121e7981 */ /* 0x000f22000c2e1500 */
[----:B---3--:R-:W-:-:S03]  /*02a0*/  SHF.L.U32 R31, R31, 0x10, RZ ;  /* 0x000000101f1f7819 */ /* 0x008fc600000006ff */
[----:B------:R-:W1:Y:S01]  /*02b0*/  LDS.U16 R8, [R3] ;  /* 0x0000000003087984 */ /* 0x000e620000000400 */
[----:B------:R-:W-:Y:S01]  /*02c0*/  IMAD.WIDE R50, R43, 0x2, R14 ;  /* 0x000000022b327825 */ /* 0x000fe200078e020e */
[----:B------:R-:W3:Y:S01]  /*02d0*/  S2UR UR4, SR_CgaCtaId ;  /* 0x00000000000479c3 */ /* 0x000ee20000008800 */
[----:B------:R-:W-:Y:S01]  /*02e0*/  ULDC.64 UR8, c[0x0][0x240] ;  /* 0x0000900000087ab9 */ /* 0x000fe20000000a00 */
[----:B------:R-:W-:Y:S04]  /*02f0*/  LDS.U16 R27, [R3+0x410] ;  /* 0x00041000031b7984 */ /* 0x000fe80000000400 */
[----:B------:R-:W-:Y:S04]  /*0300*/  LDS.U16 R28, [R3+0x820] ;  /* 0x00082000031c7984 */ /* 0x000fe80000000400 */
[----:B------:R-:W-:Y:S04]  /*0310*/  LDS.U16 R29, [R3+0xc30] ;  /* 0x000c3000031d7984 */ /* 0x000fe80000000400 */
[----:B------:R-:W-:Y:S04]  /*0320*/  LDS.U16 R26, [R3+0x1040] ;  /* 0x00104000031a7984 */ /* 0x000fe80000000400 */
[----:B------:R-:W-:Y:S04]  /*0330*/  LDS.U16 R24, [R3+0x1450] ;  /* 0x0014500003187984 */ /* 0x000fe80000000400 */
[----:B------:R-:W-:Y:S04]  /*0340*/  LDS.U16 R9, [R3+0x1860] ;  /* 0x0018600003097984 */ /* 0x000fe80000000400 */
[----:B------:R-:W-:Y:S01]  /*0350*/  LDS.U16 R4, [R3+0x1c70] ;  /* 0x001c700003047984 */ /* 0x000fe20000000400 */
[----:B------:R-:W-:Y:S06]  /*0360*/  BAR.SYNC.DEFER_BLOCKING 0x0 ;  /* 0x0000000000007b1d */ /* 0x000fec0000010000 */
[----:B--2---:R4:W-:Y:S02]  /*0370*/  STS.128 [R2], R20 ;  /* 0x0000001402007388 */ /* 0x0049e40000000c00 */
[----:B------:R-:W-:Y:S06]  /*0380*/  BAR.SYNC.DEFER_BLOCKING 0x0 ;  /* 0x0000000000007b1d */ /* 0x000fec0000010000 */
[----:B------:R-:W2:Y:S04]  /*0390*/  LDG.E.EL.U16 R39, desc[UR6][R16.64] ;  /* 0x0000000610277981 */ /* 0x000ea8000c2e1500 */
[----:B------:R-:W5:Y:S04]  /*03a0*/  LDS.U16 R32, [R3] ;  /* 0x0000000003207984 */ /* 0x000f680000000400 */
[----:B------:R-:W3:Y:S04]  /*03b0*/  LDS.U16 R33, [R3+0x410] ;  /* 0x0004100003217984 */ /* 0x000ee80000000400 */
[----:B------:R-:W3:Y:S04]  /*03c0*/  LDS.U16 R34, [R3+0x820] ;  /* 0x0008200003227984 */ /* 0x000ee80000000400 */
[----:B------:R-:W3:Y:S04]  /*03d0*/  LDS.U16 R35, [R3+0xc30] ;  /* 0x000c300003237984 */ /* 0x000ee80000000400 */
[----:B------:R-:W3:Y:S04]  /*03e0*/  LDS.U16 R36, [R3+0x1040] ;  /* 0x0010400003247984 */ /* 0x000ee80000000400 */
[----:B------:R-:W-:Y:S04]  /*03f0*/  LDS.U16 R37, [R3+0x1450] ;  /* 0x0014500003257984 */ /* 0x000fe80000000400 */
[----:B------:R-:W3:Y:S04]  /*0400*/  LDS.U16 R38, [R3+0x1860] ;  /* 0x0018600003267984 */ /* 0x000ee80000000400 */
[----:B------:R-:W2:Y:S01]  /*0410*/  LDS.U16 R25, [R3+0x1c70] ;  /* 0x001c700003197984 */ /* 0x000ea20000000400 */
[----:B----4-:R-:W-:-:S05]  /*0420*/  SHF.L.U32 R20, R30, 0x10, RZ ;  /* 0x000000101e147819 */ /* 0x010fca00000006ff */
[----:B------:R-:W-:Y:S01]  /*0430*/  FADD R20, R20, R31 ;  /* 0x0000001f14147221 */ /* 0x000fe20000000000 */
[----:B-1----:R-:W-:Y:S02]  /*0440*/  SHF.L.U32 R31, R8, 0x10, RZ ;  /* 0x00000010081f7819 */ /* 0x002fe400000006ff */
[----:B-----5:R-:W-:Y:S02]  /*0450*/  SHF.L.U32 R32, R32, 0x10, RZ ;  /* 0x0000001020207819 */ /* 0x020fe400000006ff */
[----:B0--3--:R-:W-:Y:S02]  /*0460*/  SHF.L.U32 R8, R33, 0x10, RZ ;  /* 0x0000001021087819 */ /* 0x009fe400000006ff */
[----:B------:R-:W-:Y:S02]  /*0470*/  SHF.L.U32 R34, R34, 0x10, RZ ;  /* 0x0000001022227819 */ /* 0x000fe400000006ff */
[----:B------:R-:W-:Y:S02]  /*0480*/  SHF.L.U32 R22, R35, 0x10, RZ ;  /* 0x0000001023167819 */ /* 0x000fe400000006ff */
[----:B------:R-:W-:-:S02]  /*0490*/  SHF.L.U32 R27, R27, 0x10, RZ ;  /* 0x000000101b1b7819 */ /* 0x000fc400000006ff */
[----:B------:R-:W-:Y:S02]  /*04a0*/  SHF.L.U32 R23, R28, 0x10, RZ ;  /* 0x000000101c177819 */ /* 0x000fe400000006ff */
[----:B------:R-:W-:Y:S02]  /*04b0*/  SHF.L.U32 R29, R29, 0x10, RZ ;  /* 0x000000101d1d7819 */ /* 0x000fe400000006ff */
[----:B------:R-:W-:Y:S02]  /*04c0*/  SHF.L.U32 R36, R36, 0x10, RZ ;  /* 0x0000001024247819 */ /* 0x000fe400000006ff */
[----:B------:R-:W-:Y:S01]  /*04d0*/  SHF.L.U32 R38, R38, 0x10, RZ ;  /* 0x0000001026267819 */ /* 0x000fe200000006ff */
[----:B------:R-:W-:Y:S01]  /*04e0*/  BAR.SYNC.DEFER_BLOCKING 0x0 ;  /* 0x0000000000007b1d */ /* 0x000fe20000010000 */
[----:B--2---:R-:W-:-:S05]  /*04f0*/  SHF.L.U32 R21, R39, 0x10, RZ ;  /* 0x0000001027157819 */ /* 0x004fca00000006ff */
[--C-:B------:R-:W-:Y:S01]  /*0500*/  FADD R32, R32, R21.reuse ;  /* 0x0000001520207221 */ /* 0x100fe20000000000 */
[--C-:B------:R-:W-:Y:S01]  /*0510*/  FADD R8, R8, R21.reuse ;  /* 0x0000001508087221 */ /* 0x100fe20000000000 */
[--C-:B------:R-:W-:Y:S01]  /*0520*/  FADD R28, R34, R21.reuse ;  /* 0x00000015221c7221 */ /* 0x100fe20000000000 */
[----:B------:R-:W-:Y:S01]  /*0530*/  FADD R22, R22, R21 ;  /* 0x0000001516167221 */ /* 0x000fe20000000000 */
[C---:B------:R-:W-:Y:S01]  /*0540*/  FFMA R31, R20.reuse, R32, R31 ;  /* 0x00000020141f7223 */ /* 0x040fe2000000001f */
[C---:B------:R-:W-:Y:S01]  /*0550*/  FFMA R32, R20.reuse, R8, R27 ;  /* 0x0000000814207223 */ /* 0x040fe2000000001b */
[C---:B------:R-:W-:Y:S01]  /*0560*/  FFMA R28, R20.reuse, R28, R23 ;  /* 0x0000001c141c7223 */ /* 0x040fe20000000017 */
[----:B------:R-:W-:Y:S01]  /*0570*/  FFMA R8, R20, R22, R29 ;  /* 0x0000001614087223 */ /* 0x000fe2000000001d */
[----:B------:R-:W-:Y:S01]  /*0580*/  SHF.L.U32 R23, R26, 0x10, RZ ;  /* 0x000000101a177819 */ /* 0x000fe200000006ff */
[----:B------:R-:W-:Y:S01]  /*0590*/  FADD R36, R36, R21 ;  /* 0x0000001524247221 */ /* 0x000fe20000000000 */
[----:B------:R-:W-:-:S02]  /*05a0*/  SHF.L.U32 R22, R37, 0x10, RZ ;  /* 0x0000001025167819 */ /* 0x000fc400000006ff */
[----:B------:R-:W-:Y:S02]  /*05b0*/  SHF.L.U32 R27, R24, 0x10, RZ ;  /* 0x00000010181b7819 */ /* 0x000fe400000006ff */
[----:B------:R-:W-:Y:S02]  /*05c0*/  SHF.L.U32 R24, R25, 0x10, RZ ;  /* 0x0000001019187819 */ /* 0x000fe400000006ff */
[----:B------:R-:W-:Y:S01]  /*05d0*/  SHF.L.U32 R29, R9, 0x10, RZ ;  /* 0x00000010091d7819 */ /* 0x000fe200000006ff */
[----:B------:R-:W-:Y:S01]  /*05e0*/  FFMA R9, R20, R36, R23 ;  /* 0x0000002414097223 */ /* 0x000fe20000000017 */
[--C-:B------:R-:W-:Y:S01]  /*05f0*/  FADD R22, R22, R21.reuse ;  /* 0x0000001516167221 */ /* 0x100fe20000000000 */
[----:B------:R-:W-:Y:S01]  /*0600*/  SHF.L.U32 R23, R4, 0x10, RZ ;  /* 0x0000001004177819 */ /* 0x000fe200000006ff */
[--C-:B------:R-:W-:Y:S01]  /*0610*/  FADD R38, R38, R21.reuse ;  /* 0x0000001526267221 */ /* 0x100fe20000000000 */
[----:B------:R-:W-:Y:S01]  /*0620*/  FADD R4, R24, R21 ;  /* 0x0000001518047221 */ /* 0x000fe20000000000 */
[----:B------:R-:W-:Y:S01]  /*0630*/  FFMA R30, R20, R22, R27 ;  /* 0x00000016141e7223 */ /* 0x000fe2000000001b */
[----:B------:R-:W-:Y:S01]  /*0640*/  F2FP.BF16.F32.PACK_AB R22, R32, R31 ;  /* 0x0000001f2016723e */ /* 0x000fe200000010ff */
[C---:B------:R-:W-:Y:S01]  /*0650*/  FFMA R29, R20.reuse, R38, R29 ;  /* 0x00000026141d7223 */ /* 0x040fe2000000001d */
[----:B------:R-:W-:Y:S01]  /*0660*/  FFMA R4, R20, R4, R23 ;  /* 0x0000000414047223 */ /* 0x000fe20000000017 */
[----:B------:R-:W-:-:S02]  /*0670*/  F2FP.BF16.F32.PACK_AB R21, R8, R28 ;  /* 0x0000001c0815723e */ /* 0x000fc400000010ff */
[C---:B------:R-:W-:Y:S02]  /*0680*/  PRMT R24, R22.reuse, 0x7610, R24 ;  /* 0x0000761016187816 */ /* 0x040fe40000000018 */
[----:B------:R-:W-:Y:S02]  /*0690*/  PRMT R25, R22, 0x7632, R25 ;  /* 0x0000763216197816 */ /* 0x000fe40000000019 */
[----:B------:R-:W-:Y:S02]  /*06a0*/  F2FP.BF16.F32.PACK_AB R20, R30, R9 ;  /* 0x000000091e14723e */ /* 0x000fe400000010ff */
[----:B------:R-:W-:Y:S02]  /*06b0*/  F2FP.BF16.F32.PACK_AB R22, R4, R29 ;  /* 0x0000001d0416723e */ /* 0x000fe400000010ff */
[----:B------:R-:W-:Y:S02]  /*06c0*/  PRMT R26, R21, 0x7632, R26 ;  /* 0x00007632151a7816 */ /* 0x000fe4000000001a */
[----:B------:R-:W-:-:S02]  /*06d0*/  PRMT R27, R20, 0x7610, R27 ;  /* 0x00007610141b7816 */ /* 0x000fc4000000001b */
[----:B------:R-:W-:Y:S02]  /*06e0*/  PRMT R33, R20, 0x7632, R33 ;  /* 0x0000763214217816 */ /* 0x000fe40000000021 */
[C---:B------:R-:W-:Y:S02]  /*06f0*/  PRMT R35, R22.reuse, 0x7610, R35 ;  /* 0x0000761016237816 */ /* 0x040fe40000000023 */
[----:B------:R-:W-:Y:S01]  /*0700*/  PRMT R36, R22, 0x7632, R36 ;  /* 0x0000763216247816 */ /* 0x000fe20000000024 */
[----:B------:R-:W-:Y:S04]  /*0710*/  STS.U16 [R3], R24 ;  /* 0x0000001803007388 */ /* 0x000fe80000000400 */
[----:B------:R-:W-:Y:S04]  /*0720*/  STS.U16 [R3+0x410], R25 ;  /* 0x0004101903007388 */ /* 0x000fe80000000400 */
[----:B------:R-:W-:Y:S04]  /*0730*/  STS.U16 [R3+0x820], R21 ;  /* 0x0008201503007388 */ /* 0x000fe80000000400 */
[----:B------:R-:W-:Y:S04]  /*0740*/  STS.U16 [R3+0xc30], R26 ;  /* 0x000c301a03007388 */ /* 0x000fe80000000400 */
[----:B------:R-:W-:Y:S04]  /*0750*/  STS.U16 [R3+0x1040], R27 ;  /* 0x0010401b03007388 */ /* 0x000fe80000000400 */
[----:B------:R-:W-:Y:S04]  /*0760*/  STS.U16 [R3+0x1450], R33 ;  /* 0x0014502103007388 */ /* 0x000fe80000000400 */
[----:B------:R0:W-:Y:S04]  /*0770*/  STS.U16 [R3+0x1860], R35 ;  /* 0x0018602303007388 */ /* 0x0001e80000000400 */
[----:B------:R-:W-:Y:S01]  /*0780*/  STS.U16 [R3+0x1c70], R36 ;  /* 0x001c702403007388 */ /* 0x000fe20000000400 */
[----:B------:R-:W-:Y:S06]  /*0790*/  BAR.SYNC.DEFER_BLOCKING 0x0 ;  /* 0x0000000000007b1d */ /* 0x000fec0000010000 */
[----:B------:R-:W1:Y:S01]  /*07a0*/  LDS.128 R20, [R2] ;  /* 0x0000000002147984 */ /* 0x000e620000000c00 */
[----:B0-----:R-:W-:-:S03]  /*07b0*/  IMAD.WIDE R34, R43, 0x2, R10 ;  /* 0x000000022b227825 */ /* 0x001fc600078e020a */
[----:B-1----:R0:W-:Y:S04]  /*07c0*/  STG.E.128 desc[UR6][R58.64], R20 ;  /* 0x000000143a007986 */ /* 0x0021e8000c101d06 */
[----:B0-----:R-:W2:Y:S01]  /*07d0*/  LDG.E.EF.128 R20, desc[UR6][R34.64] ;  /* 0x0000000622147981 */ /* 0x001ea2000c0e1d00 */
[----:B------:R-:W-:Y:S06]  /*07e0*/  BAR.SYNC.DEFER_BLOCKING 0x0 ;  /* 0x0000000000007b1d */ /* 0x000fec0000010000 */
[----:B--2---:R0:W-:Y:S02]  /*07f0*/  STS.128 [R2], R20 ;  /* 0x0000001402007388 */ /* 0x0041e40000000c00 */
[----:B------:R-:W-:Y:S06]  /*0800*/  BAR.SYNC.DEFER_BLOCKING 0x0 ;  /* 0x0000000000007b1d */ /* 0x000fec0000010000 */
[----:B------:R-:W2:Y:S04]  /*0810*/  LDG.E.EF.128 R24, desc[UR6][R50.64] ;  /* 0x0000000632187981 */ /* 0x000ea8000c0e1d00 */
[----:B------:R-:W0:Y:S04]  /*0820*/  LDG.E.EL.U16 R42, desc[UR6][R18.64+0x400] ;  /* 0x00040006122a7981 */ /* 0x000e28000c2e1500 */
[----:B------:R-:W3:Y:S04]  /*0830*/  LDG.E.EL.U16 R44, desc[UR6][R12.64+0x400] ;  /* 0x000400060c2c7981 */ /* 0x000ee8000c2e1500 */
[----:B------:R-:W1:Y:S04]  /*0840*/  LDS.U16 R37, [R3] ;  /* 0x0000000003257984 */ /* 0x000e680000000400 */
[----:B------:R-:W4:Y:S04]  /*0850*/  LDS.U16 R39, [R3+0x410] ;  /* 0x0004100003277984 */ /* 0x000f280000000400 */
        /* <DEDUP_REMOVED lines=11> */
[----:B------:R-:W5:Y:S04]  /*0910*/  LDS.U16 R46, [R3+0x410] ;  /* 0x00041000032e7984 */ /* 0x000f680000000400 */
[----:B------:R-:W5:Y:S04]  /*0920*/  LDS.U16 R48, [R3+0xc30] ;  /* 0x000c300003307984 */ /* 0x000f680000000400 */
[----:B------:R-:W5:Y:S04]  /*0930*/  LDS.U16 R41, [R3+0x1040] ;  /* 0x0010400003297984 */ /* 0x000f680000000400 */
[----:B------:R-:W5:Y:S04]  /*0940*/  LDS.U16 R47, [R3+0x820] ;  /* 0x00082000032f7984 */ /* 0x000f680000000400 */
[----:B------:R-:W-:Y:S04]  /*0950*/  LDS.U16 R38, [R3+0x1450] ;  /* 0x0014500003267984 */ /* 0x000fe80000000400 */
[----:B------:R-:W5:Y:S04]  /*0960*/  LDS.U16 R35, [R3+0x1860] ;  /* 0x0018600003237984 */ /* 0x000f680000000400 */
[----:B------:R-:W2:Y:S01]  /*0970*/  LDS.U16 R22, [R3+0x1c70] ;  /* 0x001c700003167984 */ /* 0x000ea20000000400 */
[----:B0-----:R-:W-:-:S02]  /*0980*/  SHF.L.U32 R23, R42, 0x10, RZ ;  /* 0x000000102a177819 */ /* 0x001fc400000006ff */
[----:B---3--:R-:W-:Y:S02]  /*0990*/  SHF.L.U32 R44, R44, 0x10, RZ ;  /* 0x000000102c2c7819 */ /* 0x008fe400000006ff */
[----:B-1----:R-:W-:Y:S02]  /*09a0*/  SHF.L.U32 R26, R37, 0x10, RZ ;  /* 0x00000010251a7819 */ /* 0x002fe400000006ff */
[----:B----4-:R-:W-:Y:S02]  /*09b0*/  SHF.L.U32 R42, R39, 0x10, RZ ;  /* 0x00000010272a7819 */ /* 0x010fe400000006ff */
[----:B-----5:R-:W-:Y:S02]  /*09c0*/  SHF.L.U32 R45, R45, 0x10, RZ ;  /* 0x000000102d2d7819 */ /* 0x020fe400000006ff */
[----:B------:R-:W-:Y:S01]  /*09d0*/  SHF.L.U32 R25, R46, 0x10, RZ ;  /* 0x000000102e197819 */ /* 0x000fe200000006ff */
[----:B------:R-:W-:Y:S01]  /*09e0*/  FADD R23, R23, R44 ;  /* 0x0000002c17177221 */ /* 0x000fe20000000000 */
[----:B------:R-:W-:-:S02]  /*09f0*/  SHF.L.U32 R46, R36, 0x10, RZ ;  /* 0x00000010242e7819 */ /* 0x000fc400000006ff */
[----:B------:R-:W-:Y:S01]  /*0a00*/  SHF.L.U32 R27, R48, 0x10, RZ ;  /* 0x00000010301b7819 */ /* 0x000fe200000006ff */
[----:B------:R-:W-:Y:S01]  /*0a10*/  BAR.SYNC.DEFER_BLOCKING 0x0 ;  /* 0x0000000000007b1d */ /* 0x000fe20000010000 */
[----:B------:R-:W-:Y:S02]  /*0a20*/  SHF.L.U32 R44, R40, 0x10, RZ ;  /* 0x00000010282c7819 */ /* 0x000fe400000006ff */
[----:B------:R-:W-:Y:S02]  /*0a30*/  SHF.L.U32 R41, R41, 0x10, RZ ;  /* 0x0000001029297819 */ /* 0x000fe400000006ff */
[----:B------:R-:W-:Y:S02]  /*0a40*/  SHF.L.U32 R47, R47, 0x10, RZ ;  /* 0x000000102f2f7819 */ /* 0x000fe400000006ff */
[----:B------:R-:W-:Y:S02]  /*0a50*/  SHF.L.U32 R34, R34, 0x10, RZ ;  /* 0x0000001022227819 */ /* 0x000fe400000006ff */
[----:B------:R-:W-:-:S02]  /*0a60*/  SHF.L.U32 R20, R20, 0x10, RZ ;  /* 0x0000001014147819 */ /* 0x000fc400000006ff */
[----:B------:R-:W-:Y:S02]  /*0a70*/  SHF.L.U32 R35, R35, 0x10, RZ ;  /* 0x0000001023237819 */ /* 0x000fe400000006ff */
[----:B--2---:R-:W-:-:S05]  /*0a80*/  SHF.L.U32 R24, R49, 0x10, RZ ;  /* 0x0000001031187819 */ /* 0x004fca00000006ff */
[--C-:B------:R-:W-:Y:S01]  /*0a90*/  FADD R36, R45, R24.reuse ;  /* 0x000000182d247221 */ /* 0x100fe20000000000 */
[--C-:B------:R-:W-:Y:S01]  /*0aa0*/  FADD R25, R25, R24.reuse ;  /* 0x0000001819197221 */ /* 0x100fe20000000000 */
[----:B------:R-:W-:Y:S02]  /*0ab0*/  FADD R27, R27, R24 ;  /* 0x000000181b1b7221 */ /* 0x000fe40000000000 */
[C---:B------:R-:W-:Y:S01]  /*0ac0*/  FFMA R36, R23.reuse, R36, R26 ;  /* 0x0000002417247223 */ /* 0x040fe2000000001a */
[----:B------:R-:W-:Y:S01]  /*0ad0*/  FFMA R40, R23, R25, R42 ;  /* 0x0000001917287223 */ /* 0x000fe2000000002a */
[----:B------:R-:W-:Y:S02]  /*0ae0*/  SHF.L.U32 R26, R21, 0x10, RZ ;  /* 0x00000010151a7819 */ /* 0x000fe400000006ff */
[----:B------:R-:W-:Y:S02]  /*0af0*/  SHF.L.U32 R25, R38, 0x10, RZ ;  /* 0x0000001026197819 */ /* 0x000fe400000006ff */
[----:B------:R-:W-:Y:S01]  /*0b00*/  SHF.L.U32 R21, R22, 0x10, RZ ;  /* 0x0000001016157819 */ /* 0x000fe200000006ff */
[----:B------:R-:W-:Y:S01]  /*0b10*/  FFMA R39, R23, R27, R46 ;  /* 0x0000001b17277223 */ /* 0x000fe2000000002e */
[----:B------:R-:W-:Y:S01]  /*0b20*/  SHF.L.U32 R38, R33, 0x10, RZ ;  /* 0x0000001021267819 */ /* 0x000fe200000006ff */
[--C-:B------:R-:W-:Y:S01]  /*0b30*/  FADD R41, R41, R24.reuse ;  /* 0x0000001829297221 */ /* 0x100fe20000000000 */
[--C-:B------:R-:W-:Y:S01]  /*0b40*/  FADD R37, R47, R24.reuse ;  /* 0x000000182f257221 */ /* 0x100fe20000000000 */
[--C-:B------:R-:W-:Y:S01]  /*0b50*/  FADD R25, R25, R24.reuse ;  /* 0x0000001819197221 */ /* 0x100fe20000000000 */
[--C-:B------:R-:W-:Y:S01]  /*0b60*/  FADD R27, R35, R24.reuse ;  /* 0x00000018231b7221 */ /* 0x100fe20000000000 */
[----:B------:R-:W-:Y:S01]  /*0b70*/  FADD R21, R21, R24 ;  /* 0x0000001815157221 */ /* 0x000fe20000000000 */
[C---:B------:R-:W-:Y:S01]  /*0b80*/  FFMA R35, R23.reuse, R41, R34 ;  /* 0x0000002917237223 */ /* 0x040fe20000000022 */
[C---:B------:R-:W-:Y:S01]  /*0b90*/  FFMA R37, R23.reuse, R37, R44 ;  /* 0x0000002517257223 */ /* 0x040fe2000000002c */
[C---:B------:R-:W-:Y:S01]  /*0ba0*/  FFMA R38, R23.reuse, R25, R38 ;  /* 0x0000001917267223 */ /* 0x040fe20000000026 */
[C---:B------:R-:W-:Y:S01]  /*0bb0*/  FFMA R41, R23.reuse, R27, R26 ;  /* 0x0000001b17297223 */ /* 0x040fe2000000001a */
[----:B------:R-:W-:Y:S01]  /*0bc0*/  FFMA R33, R23, R21, R20 ;  /* 0x0000001517217223 */ /* 0x000fe20000000014 */
[----:B------:R-:W-:-:S02]  /*0bd0*/  F2FP.BF16.F32.PACK_AB R22, R40, R36 ;  /* 0x000000242816723e */ /* 0x000fc400000010ff */
[----:B------:R-:W-:Y:S02]  /*0be0*/  F2FP.BF16.F32.PACK_AB R24, R39, R37 ;  /* 0x000000252718723e */ /* 0x000fe400000010ff */
[----:B------:R-:W-:Y:S02]  /*0bf0*/  F2FP.BF16.F32.PACK_AB R20, R38, R35 ;  /* 0x000000232614723e */ /* 0x000fe400000010ff */
[----:B------:R-:W-:Y:S02]  /*0c00*/  F2FP.BF16.F32.PACK_AB R21, R33, R41 ;  /* 0x000000292115723e */ /* 0x000fe400000010ff */
[----:B------:R-:W-:Y:S02]  /*0c10*/  PRMT R25, R22, 0x7632, R25 ;  /* 0x0000763216197816 */ /* 0x000fe40000000019 */
[----:B------:R-:W-:Y:S02]  /*0c20*/  PRMT R26, R24, 0x7632, R26 ;  /* 0x00007632181a7816 */ /* 0x000fe4000000001a */
[----:B------:R-:W-:-:S02]  /*0c30*/  PRMT R27, R20, 0x7610, R27 ;  /* 0x00007610141b7816 */ /* 0x000fc4000000001b */
[----:B------:R-:W-:Y:S02]  /*0c40*/  PRMT R42, R20, 0x7632, R42 ;  /* 0x00007632142a7816 */ /* 0x000fe4000000002a */
[C---:B------:R-:W-:Y:S02]  /*0c50*/  PRMT R44, R21.reuse, 0x7610, R44 ;  /* 0x00007610152c7816 */ /* 0x040fe4000000002c */
[----:B------:R-:W-:Y:S01]  /*0c60*/  PRMT R45, R21, 0x7632, R45 ;  /* 0x00007632152d7816 */ /* 0x000fe2000000002d */
[----:B------:R-:W-:Y:S04]  /*0c70*/  STS.U16 [R3], R22 ;  /* 0x0000001603007388 */ /* 0x000fe80000000400 */
[----:B------:R-:W-:Y:S04]  /*0c80*/  STS.U16 [R3+0x410], R25 ;  /* 0x0004101903007388 */ /* 0x000fe80000000400 */
[----:B------:R0:W-:Y:S04]  /*0c90*/  STS.U16 [R3+0x820], R24 ;  /* 0x0008201803007388 */ /* 0x0001e80000000400 */
[----:B------:R-:W-:Y:S04]  /*0ca0*/  STS.U16 [R3+0xc30], R26 ;  /* 0x000c301a03007388 */ /* 0x000fe80000000400 */
[----:B------:R-:W-:Y:S04]  /*0cb0*/  STS.U16 [R3+0x1040], R27 ;  /* 0x0010401b03007388 */ /* 0x000fe80000000400 */
[----:B------:R-:W-:Y:S04]  /*0cc0*/  STS.U16 [R3+0x1450], R42 ;  /* 0x0014502a03007388 */ /* 0x000fe80000000400 */
[----:B------:R-:W-:Y:S04]  /*0cd0*/  STS.U16 [R3+0x1860], R44 ;  /* 0x0018602c03007388 */ /* 0x000fe80000000400 */
[----:B------:R-:W-:Y:S01]  /*0ce0*/  STS.U16 [R3+0x1c70], R45 ;  /* 0x001c702d03007388 */ /* 0x000fe20000000400 */
[----:B------:R-:W-:Y:S06]  /*0cf0*/  BAR.SYNC.DEFER_BLOCKING 0x0 ;  /* 0x0000000000007b1d */ /* 0x000fec0000010000 */
[----:B------:R-:W1:Y:S01]  /*0d00*/  LDS.128 R20, [R2] ;  /* 0x0000000002147984 */ /* 0x000e620000000c00 */
[----:B------:R-:W-:-:S05]  /*0d10*/  IADD3 R34, R0, 0x400, RZ ;  /* 0x0000040000227810 */ /* 0x000fca0007ffe0ff */
[C---:B0-----:R-:W-:Y:S01]  /*0d20*/  IMAD.WIDE R24, R34.reuse, 0x2, R10 ;  /* 0x0000000222187825 */ /* 0x041fe200078e020a */
[----:B-1----:R0:W-:Y:S04]  /*0d30*/  STG.E.128 desc[UR6][R50.64], R20 ;  /* 0x0000001432007986 */ /* 0x0021e8000c101d06 */
[----:B0-----:R-:W2:Y:S01]  /*0d40*/  LDG.E.EF.128 R20, desc[UR6][R24.64] ;  /* 0x0000000618147981 */ /* 0x001ea2000c0e1d00 */
[----:B------:R-:W-:Y:S01]  /*0d50*/  BAR.SYNC.DEFER_BLOCKING 0x0 ;  /* 0x0000000000007b1d */ /* 0x000fe20000010000 */
[----:B------:R-:W-:-:S05]  /*0d60*/  IMAD.WIDE R56, R34, 0x2, R14 ;  /* 0x0000000222387825 */ /* 0x000fca00078e020e */
[----:B--2---:R0:W-:Y:S02]  /*0d70*/  STS.128 [R2], R20 ;  /* 0x0000001402007388 */ /* 0x0041e40000000c00 */
[----:B------:R-:W-:Y:S06]  /*0d80*/  BAR.SYNC.DEFER_BLOCKING 0x0 ;  /* 0x0000000000007b1d */ /* 0x000fec0000010000 */
[----:B------:R-:W2:Y:S04]  /*0d90*/  LDG.E.EF.128 R24, desc[UR6][R56.64] ;  /* 0x0000000638187981 */ /* 0x000ea8000c0e1d00 */
[----:B------:R-:W3:Y:S04]  /*0da0*/  LDG.E.EL.U16 R52, desc[UR6][R18.64+0x800] ;  /* 0x0008000612347981 */ /* 0x000ee8000c2e1500 */
[----:B------:R-:W4:Y:S04]  /*0db0*/  LDG.E.EL.U16 R53, desc[UR6][R12.64+0x800] ;  /* 0x000800060c357981 */ /* 0x000f28000c2e1500 */
[----:B------:R-:W-:Y:S04]  /*0dc0*/  LDS.U16 R48, [R3] ;  /* 0x0000000003307984 */ /* 0x000fe80000000400 */
[----:B------:R-:W-:Y:S04]  /*0dd0*/  LDS.U16 R47, [R3+0x410] ;  /* 0x00041000032f7984 */ /* 0x000fe80000000400 */
[----:B------:R-:W1:Y:S04]  /*0de0*/  LDS.U16 R45, [R3+0x820] ;  /* 0x00082000032d7984 */ /* 0x000e680000000400 */
[----:B------:R-:W5:Y:S04]  /*0df0*/  LDS.U16 R46, [R3+0xc30] ;  /* 0x000c3000032e7984 */ /* 0x000f680000000400 */
[----:B------:R-:W-:Y:S04]  /*0e00*/  LDS.U16 R42, [R3+0x1040] ;  /* 0x00104000032a7984 */ /* 0x000fe80000000400 */
[----:B------:R-:W-:Y:S04]  /*0e10*/  LDS.U16 R44, [R3+0x1450] ;  /* 0x00145000032c7984 */ /* 0x000fe80000000400 */
[----:B------:R-:W-:Y:S04]  /*0e20*/  LDS.U16 R21, [R3+0x1860] ;  /* 0x0018600003157984 */ /* 0x000fe80000000400 */
[----:B------:R-:W-:Y:S01]  /*0e30*/  LDS.U16 R20, [R3+0x1c70] ;  /* 0x001c700003147984 */ /* 0x000fe20000000400 */
[----:B------:R-:W-:Y:S06]  /*0e40*/  BAR.SYNC.DEFER_BLOCKING 0x0 ;  /* 0x0000000000007b1d */ /* 0x000fec0000010000 */
[----:B--2---:R5:W-:Y:S02]  /*0e50*/  STS.128 [R2], R24 ;  /* 0x0000001802007388 */ /* 0x004be40000000c00 */
[----:B------:R-:W-:Y:S06]  /*0e60*/  BAR.SYNC.DEFER_BLOCKING 0x0 ;  /* 0x0000000000007b1d */ /* 0x000fec0000010000 */
[----:B0-----:R-:W2:Y:S04]  /*0e70*/  LDG.E.EL.U16 R23, desc[UR6][R16.64+0x800] ;  /* 0x0008000610177981 */ /* 0x001ea8000c2e1500 */
[----:B------:R-:W0:Y:S04]  /*0e80*/  LDS.U16 R51, [R3] ;  /* 0x0000000003337984 */ /* 0x000e280000000400 */
[----:B------:R-:W0:Y:S04]  /*0e90*/  LDS.U16 R54, [R3+0x820] ;  /* 0x0008200003367984 */ /* 0x000e280000000400 */
[----:B------:R-:W-:Y:S04]  /*0ea0*/  LDS.U16 R49, [R3+0xc30] ;  /* 0x000c300003317984 */ /* 0x000fe80000000400 */
[----:B------:R-:W0:Y:S04]  /*0eb0*/  LDS.U16 R50, [R3+0x410] ;  /* 0x0004100003327984 */ /* 0x000e280000000400 */
[----:B------:R-:W-:Y:S01]  /*0ec0*/  LDS.U16 R25, [R3+0x1860] ;  /* 0x0018600003197984 */ /* 0x000fe20000000400 */
[----:B---3--:R-:W-:-:S02]  /*0ed0*/  SHF.L.U32 R22, R52, 0x10, RZ ;  /* 0x0000001034167819 */ /* 0x008fc400000006ff */
[----:B----4-:R-:W-:Y:S01]  /*0ee0*/  SHF.L.U32 R55, R53, 0x10, RZ ;  /* 0x0000001035377819 */ /* 0x010fe200000006ff */
[----:B------:R-:W3:Y:S04]  /*0ef0*/  LDS.U16 R52, [R3+0x1040] ;  /* 0x0010400003347984 */ /* 0x000ee80000000400 */
[----:B------:R-:W-:Y:S04]  /*0f00*/  LDS.U16 R53, [R3+0x1450] ;  /* 0x0014500003357984 */ /* 0x000fe80000000400 */
[----:B------:R-:W4:Y:S01]  /*0f10*/  LDS.U16 R24, [R3+0x1c70] ;  /* 0x001c700003187984 */ /* 0x000f220000000400 */
[----:B------:R-:W-:Y:S01]  /*0f20*/  FADD R22, R22, R55 ;  /* 0x0000003716167221 */ /* 0x000fe20000000000 */
[----:B-1----:R-:W-:-:S02]  /*0f30*/  SHF.L.U32 R45, R45, 0x10, RZ ;  /* 0x000000102d2d7819 */ /* 0x002fc400000006ff */
[----:B-----5:R-:W-:Y:S01]  /*0f40*/  SHF.L.U32 R27, R46, 0x10, RZ ;  /* 0x000000102e1b7819 */ /* 0x020fe200000006ff */
[----:B------:R-:W-:Y:S01]  /*0f50*/  BAR.SYNC.DEFER_BLOCKING 0x0 ;  /* 0x0000000000007b1d */ /* 0x000fe20000010000 */
[----:B0-----:R-:W-:Y:S02]  /*0f60*/  SHF.L.U32 R26, R51, 0x10, RZ ;  /* 0x00000010331a7819 */ /* 0x001fe400000006ff */
[----:B------:R-:W-:Y:S02]  /*0f70*/  SHF.L.U32 R51, R48, 0x10, RZ ;  /* 0x0000001030337819 */ /* 0x000fe400000006ff */
[----:B------:R-:W-:Y:S02]  /*0f80*/  SHF.L.U32 R54, R54, 0x10, RZ ;  /* 0x0000001036367819 */ /* 0x000fe400000006ff */
[----:B------:R-:W-:Y:S02]  /*0f90*/  SHF.L.U32 R47, R47, 0x10, RZ ;  /* 0x000000102f2f7819 */ /* 0x000fe400000006ff */
[----:B------:R-:W-:-:S02]  /*0fa0*/  SHF.L.U32 R21, R21, 0x10, RZ ;  /* 0x0000001015157819 */ /* 0x000fc400000006ff */
[----:B------:R-:W-:Y:S02]  /*0fb0*/  SHF.L.U32 R50, R50, 0x10, RZ ;  /* 0x0000001032327819 */ /* 0x000fe400000006ff */
[----:B---3--:R-:W-:Y:S02]  /*0fc0*/  SHF.L.U32 R52, R52, 0x10, RZ ;  /* 0x0000001034347819 */ /* 0x008fe400000006ff */
[----:B----4-:R-:W-:Y:S02]  /*0fd0*/  SHF.L.U32 R24, R24, 0x10, RZ ;  /* 0x0000001018187819 */ /* 0x010fe400000006ff */
[----:B--2---:R-:W-:-:S05]  /*0fe0*/  SHF.L.U32 R23, R23, 0x10, RZ ;  /* 0x0000001017177819 */ /* 0x004fca00000006ff */
[----:B------:R-:W-:-:S04]  /*0ff0*/  FADD R26, R26, R23 ;  /* 0x000000171a1a7221 */ /* 0x000fc80000000000 */
[----:B------:R-:W-:Y:S01]  /*1000*/  FFMA R51, R22, R26, R51 ;  /* 0x0000001a16337223 */ /* 0x000fe20000000033 */
[----:B------:R-:W-:Y:S01]  /*1010*/  SHF.L.U32 R26, R49, 0x10, RZ ;  /* 0x00000010311a7819 */ /* 0x000fe200000006ff */
[----:B------:R-:W-:-:S04]  /*1020*/  FADD R49, R54, R23 ;  /* 0x0000001736317221 */ /* 0x000fc80000000000 */
[----:B------:R-:W-:Y:S01]  /*1030*/  FADD R26, R26, R23 ;  /* 0x000000171a1a7221 */ /* 0x000fe20000000000 */
[----:B------:R-:W-:-:S03]  /*1040*/  FFMA R49, R22, R49, R45 ;  /* 0x0000003116317223 */ /* 0x000fc6000000002d */
[----:B------:R-:W-:Y:S01]  /*1050*/  FFMA R45, R22, R26, R27 ;  /* 0x0000001a162d7223 */ /* 0x000fe2000000001b */
[----:B------:R-:W-:Y:S02]  /*1060*/  SHF.L.U32 R27, R42, 0x10, RZ ;  /* 0x000000102a1b7819 */ /* 0x000fe400000006ff */
[----:B------:R-:W-:Y:S01]  /*1070*/  SHF.L.U32 R42, R25, 0x10, RZ ;  /* 0x00000010192a7819 */ /* 0x000fe200000006ff */
[----:B------:R-:W-:Y:S01]  /*1080*/  FADD R50, R50, R23 ;  /* 0x0000001732327221 */ /* 0x000fe20000000000 */
[----:B------:R-:W-:-:S03]  /*1090*/  SHF.L.U32 R26, R53, 0x10, RZ ;  /* 0x00000010351a7819 */ /* 0x000fc600000006ff */
[----:B------:R-:W-:Y:S01]  /*10a0*/  FADD R42, R42, R23 ;  /* 0x000000172a2a7221 */ /* 0x000fe20000000000 */
[----:B------:R-:W-:Y:S01]  /*10b0*/  FFMA R50, R22, R50, R47 ;  /* 0x0000003216327223 */ /* 0x000fe2000000002f */
[----:B------:R-:W-:Y:S02]  /*10c0*/  SHF.L.U32 R47, R44, 0x10, RZ ;  /* 0x000000102c2f7819 */ /* 0x000fe400000006ff */
[----:B------:R-:W-:Y:S01]  /*10d0*/  FFMA R46, R22, R42, R21 ;  /* 0x0000002a162e7223 */ /* 0x000fe20000000015 */
[----:B------:R-:W-:Y:S01]  /*10e0*/  SHF.L.U32 R21, R20, 0x10, RZ ;  /* 0x0000001014157819 */ /* 0x000fe200000006ff */
[--C-:B------:R-:W-:Y:S01]  /*10f0*/  FADD R48, R52, R23.reuse ;  /* 0x0000001734307221 */ /* 0x100fe20000000000 */
[--C-:B------:R-:W-:Y:S01]  /*1100*/  FADD R26, R26, R23.reuse ;  /* 0x000000171a1a7221 */ /* 0x100fe20000000000 */
[----:B------:R-:W-:Y:S02]  /*1110*/  FADD R24, R24, R23 ;  /* 0x0000001718187221 */ /* 0x000fe40000000000 */
        /* <DEDUP_REMOVED lines=13> */
[----:B------:R0:W-:Y:S04]  /*11f0*/  STS.U16 [R3], R25 ;  /* 0x0000001903007388 */ /* 0x0001e80000000400 */
[----:B------:R-:W-:Y:S04]  /*1200*/  STS.U16 [R3+0x410], R23 ;  /* 0x0004101703007388 */ /* 0x000fe80000000400 */
[----:B------:R-:W-:Y:S04]  /*1210*/  STS.U16 [R3+0x820], R20 ;  /* 0x0008201403007388 */ /* 0x000fe80000000400 */
        /* <DEDUP_REMOVED lines=15> */
[----:B------:R-:W2:Y:S01]  /*1310*/  LDG.E.EF.128 R24, desc[UR6][R60.64] ;  /* 0x000000063c187981 */ /* 0x000ea2000c0e1d00 */
[----:B0-----:R-:W-:-:S04]  /*1320*/  FADD R21, R40, -R32 ;  /* 0x8000002028157221 */ /* 0x001fc80000000000 */
[----:B------:R-:W-:-:S04]  /*1330*/  FFMA R23, R21, 0.5, R32 ;  /* 0x3f00000015177823 */ /* 0x000fc80000000020 */
[----:B------:R-:W-:Y:S01]  /*1340*/  FADD R32, -R23, R50 ;  /* 0x0000003217207221 */ /* 0x000fe20000000100 */
[----:B------:R-:W-:-:S03]  /*1350*/  FADD R20, R40, -R23 ;  /* 0x8000001728147221 */ /* 0x000fc60000000000 */
[----:B------:R-:W-:Y:S01]  /*1360*/  FFMA R40, R32, 0.3333333432674407959, R23 ;  /* 0x3eaaaaab20287823 */ /* 0x000fe20000000017 */
[----:B------:R-:W-:-:S03]  /*1370*/  FFMA R20, R21, R20, RZ ;  /* 0x0000001415147223 */ /* 0x000fc600000000ff */
[----:B------:R-:W-:Y:S02]  /*1380*/  FADD R21, R50, -R40 ;  /* 0x8000002832157221 */ /* 0x000fe40000000000 */
[----:B------:R-:W-:Y:S02]  /*1390*/  LDS.U16 R50, [R3] ;  /* 0x0000000003327984 */ /* 0x000fe40000000400 */
[----:B------:R-:W-:Y:S01]  /*13a0*/  FFMA R32, R32, R21, R20 ;  /* 0x0000001520207223 */ /* 0x000fe20000000014 */
[----:B------:R-:W-:-:S04]  /*13b0*/  FADD R21, R37, -R28 ;  /* 0x8000001c25157221 */ /* 0x000fc80000000000 */
[----:B------:R-:W-:-:S04]  /*13c0*/  FFMA R28, R21, 0.5, R28 ;  /* 0x3f000000151c7823 */ /* 0x000fc8000000001c */
[----:B------:R-:W-:Y:S01]  /*13d0*/  FADD R23, -R28, R49 ;  /* 0x000000311c177221 */ /* 0x000fe20000000100 */
[----:B------:R-:W-:-:S03]  /*13e0*/  FADD R20, R37, -R28 ;  /* 0x8000001c25147221 */ /* 0x000fc60000000000 */
[----:B------:R-:W-:Y:S01]  /*13f0*/  FFMA R37, R23, 0.3333333432674407959, R28 ;  /* 0x3eaaaaab17257823 */ /* 0x000fe2000000001c */
[----:B------:R-:W-:-:S03]  /*1400*/  FFMA R20, R21, R20, RZ ;  /* 0x0000001415147223 */ /* 0x000fc600000000ff */
[----:B------:R-:W-:Y:S01]  /*1410*/  FADD R49, R49, -R37 ;  /* 0x8000002531317221 */ /* 0x000fe20000000000 */
[----:B------:R-:W-:-:S03]  /*1420*/  FADD R21, R39, -R8 ;  /* 0x8000000827157221 */ /* 0x000fc60000000000 */
[----:B------:R-:W-:Y:S01]  /*1430*/  FFMA R28, R23, R49, R20 ;  /* 0x00000031171c7223 */ /* 0x000fe20000000014 */
[--C-:B------:R-:W-:Y:S01]  /*1440*/  FADD R20, R35, -R9.reuse ;  /* 0x8000000923147221 */ /* 0x100fe20000000000 */
[----:B------:R-:W-:Y:S01]  /*1450*/  FFMA R8, R21, 0.5, R8 ;  /* 0x3f00000015087823 */ /* 0x000fe20000000008 */
[----:B------:R-:W-:Y:S02]  /*1460*/  LDS.U16 R49, [R3+0x410] ;  /* 0x0004100003317984 */ /* 0x000fe40000000400 */
[----:B------:R-:W-:Y:S01]  /*1470*/  FFMA R9, R20, 0.5, R9 ;  /* 0x3f00000014097823 */ /* 0x000fe20000000009 */
[----:B------:R-:W-:Y:S01]  /*1480*/  FADD R22, R39, -R8 ;  /* 0x8000000827167221 */ /* 0x000fe20000000000 */
[----:B------:R-:W-:Y:S02]  /*1490*/  FADD R39, -R8, R45 ;  /* 0x0000002d08277221 */ /* 0x000fe40000000100 */
[----:B------:R-:W-:Y:S01]  /*14a0*/  FADD R35, R35, -R9 ;  /* 0x8000000923237221 */ /* 0x000fe20000000000 */
[----:B------:R-:W-:Y:S01]  /*14b0*/  FADD R23, -R9, R48 ;  /* 0x0000003009177221 */ /* 0x000fe20000000100 */
[----:B------:R-:W-:-:S02]  /*14c0*/  FFMA R22, R21, R22, RZ ;  /* 0x0000001615167223 */ /* 0x000fc400000000ff */
[----:B------:R-:W-:Y:S01]  /*14d0*/  FFMA R20, R20, R35, RZ ;  /* 0x0000002314147223 */ /* 0x000fe200000000ff */
[----:B------:R-:W-:Y:S01]  /*14e0*/  FFMA R35, R39, 0.3333333432674407959, R8 ;  /* 0x3eaaaaab27237823 */ /* 0x000fe20000000008 */
[----:B------:R-:W-:Y:S01]  /*14f0*/  FFMA R9, R23, 0.3333333432674407959, R9 ;  /* 0x3eaaaaab17097823 */ /* 0x000fe20000000009 */
[--C-:B------:R-:W-:Y:S02]  /*1500*/  FADD R21, R38, -R30.reuse ;  /* 0x8000001e26157221 */ /* 0x100fe40000000000 */
[----:B------:R-:W-:Y:S01]  /*1510*/  FADD R45, R45, -R35 ;  /* 0x800000232d2d7221 */ /* 0x000fe20000000000 */
[----:B------:R-:W-:Y:S01]  /*1520*/  FADD R48, R48, -R9 ;  /* 0x8000000930307221 */ /* 0x000fe20000000000 */
[----:B------:R-:W-:Y:S01]  /*1530*/  FFMA R30, R21, 0.5, R30 ;  /* 0x3f000000151e7823 */ /* 0x000fe2000000001e */
[--C-:B------:R-:W-:Y:S01]  /*1540*/  FADD R8, R41, -R29.reuse ;  /* 0x8000001d29087221 */ /* 0x100fe20000000000 */
[----:B------:R-:W-:Y:S01]  /*1550*/  FFMA R39, R39, R45, R22 ;  /* 0x0000002d27277223 */ /* 0x000fe20000000016 */
[----:B------:R-:W-:Y:S01]  /*1560*/  FFMA R45, R23, R48, R20 ;  /* 0x00000030172d7223 */ /* 0x000fe20000000014 */
[----:B------:R-:W-:Y:S01]  /*1570*/  FADD R38, R38, -R30 ;  /* 0x8000001e26267221 */ /* 0x000fe20000000000 */
[----:B------:R-:W-:Y:S01]  /*1580*/  FFMA R23, R8, 0.5, R29 ;  /* 0x3f00000008177823 */ /* 0x000fe2000000001d */
[----:B------:R-:W-:Y:S01]  /*1590*/  FADD R48, -R30, R47 ;  /* 0x0000002f1e307221 */ /* 0x000fe20000000100 */
[----:B------:R-:W3:Y:S01]  /*15a0*/  LDG.E.EL.U16 R22, desc[UR6][R18.64+0xc00] ;  /* 0x000c000612167981 */ /* 0x000ee2000c2e1500 */
[----:B------:R-:W-:Y:S01]  /*15b0*/  FFMA R21, R21, R38, RZ ;  /* 0x0000002615157223 */ /* 0x000fe200000000ff */
[----:B------:R-:W-:Y:S01]  /*15c0*/  FADD R38, -R23, R46 ;  /* 0x0000002e17267221 */ /* 0x000fe20000000100 */
[----:B------:R-:W-:Y:S01]  /*15d0*/  FFMA R29, R48, 0.3333333432674407959, R30 ;  /* 0x3eaaaaab301d7823 */ /* 0x000fe2000000001e */
[--C-:B------:R-:W-:Y:S01]  /*15e0*/  FADD R41, R41, -R23.reuse ;  /* 0x8000001729297221 */ /* 0x100fe20000000000 */
[----:B------:R-:W4:Y:S01]  /*15f0*/  LDG.E.EL.U16 R20, desc[UR6][R12.64+0xc00] ;  /* 0x000c00060c147981 */ /* 0x000f22000c2e1500 */
[----:B------:R-:W-:-:S02]  /*1600*/  FFMA R30, R38, 0.3333333432674407959, R23 ;  /* 0x3eaaaaab261e7823 */ /* 0x000fc40000000017 */
[----:B------:R-:W-:Y:S01]  /*1610*/  FFMA R23, R8, R41, RZ ;  /* 0x0000002908177223 */ /* 0x000fe200000000ff */
[----:B------:R-:W-:Y:S01]  /*1620*/  FADD R41, R47, -R29 ;  /* 0x8000001d2f297221 */ /* 0x000fe20000000000 */
[----:B------:R-:W-:Y:S01]  /*1630*/  FADD R46, R46, -R30 ;  /* 0x8000001e2e2e7221 */ /* 0x000fe20000000000 */
[----:B------:R-:W-:Y:S02]  /*1640*/  LDS.U16 R47, [R3+0x820] ;  /* 0x00082000032f7984 */ /* 0x000fe40000000400 */
[----:B------:R-:W-:Y:S01]  /*1650*/  FFMA R41, R48, R41, R21 ;  /* 0x0000002930297223 */ /* 0x000fe20000000015 */
[----:B------:R-:W-:Y:S01]  /*1660*/  FFMA R38, R38, R46, R23 ;  /* 0x0000002e26267223 */ /* 0x000fe20000000017 */
[----:B------:R-:W-:Y:S04]  /*1670*/  LDS.U16 R48, [R3+0xc30] ;  /* 0x000c300003307984 */ /* 0x000fe80000000400 */
[----:B------:R-:W-:Y:S04]  /*1680*/  LDS.U16 R46, [R3+0x1040] ;  /* 0x00104000032e7984 */ /* 0x000fe80000000400 */
[----:B------:R-:W-:Y:S04]  /*1690*/  LDS.U16 R23, [R3+0x1450] ;  /* 0x0014500003177984 */ /* 0x000fe80000000400 */
[----:B------:R-:W-:Y:S04]  /*16a0*/  LDS.U16 R21, [R3+0x1860] ;  /* 0x0018600003157984 */ /* 0x000fe80000000400 */
[----:B------:R-:W-:Y:S01]  /*16b0*/  LDS.U16 R8, [R3+0x1c70] ;  /* 0x001c700003087984 */ /* 0x000fe20000000400 */
[----:B------:R-:W-:Y:S01]  /*16c0*/  BAR.SYNC.DEFER_BLOCKING 0x0 ;  /* 0x0000000000007b1d */ /* 0x000fe20000010000 */
[----:B------:R-:W-:-:S04]  /*16d0*/  FADD R52, R36, -R31 ;  /* 0x8000001f24347221 */ /* 0x000fc80000000000 */
[----:B------:R-:W-:-:S04]  /*16e0*/  FFMA R31, R52, 0.5, R31 ;  /* 0x3f000000341f7823 */ /* 0x000fc8000000001f */
[----:B------:R-:W-:Y:S01]  /*16f0*/  FADD R54, -R31, R51 ;  /* 0x000000331f367221 */ /* 0x000fe20000000100 */
[----:B------:R-:W-:-:S03]  /*1700*/  FADD R53, R36, -R31 ;  /* 0x8000001f24357221 */ /* 0x000fc60000000000 */
[----:B------:R-:W-:Y:S01]  /*1710*/  FFMA R36, R54, 0.3333333432674407959, R31 ;  /* 0x3eaaaaab36247823 */ /* 0x000fe2000000001f */
[----:B------:R-:W-:-:S03]  /*1720*/  FFMA R31, R52, R53, RZ ;  /* 0x00000035341f7223 */ /* 0x000fc600000000ff */
[----:B------:R-:W-:-:S04]  /*1730*/  FADD R52, R51, -R36 ;  /* 0x8000002433347221 */ /* 0x000fc80000000000 */
[----:B------:R-:W-:Y:S01]  /*1740*/  FFMA R31, R54, R52, R31 ;  /* 0x00000034361f7223 */ /* 0x000fe2000000001f */
[----:B--2---:R-:W-:Y:S01]  /*1750*/  STS.128 [R2], R24 ;  /* 0x0000001802007388 */ /* 0x004fe20000000c00 */
[----:B------:R-:W-:Y:S06]  /*1760*/  BAR.SYNC.DEFER_BLOCKING 0x0 ;  /* 0x0000000000007b1d */ /* 0x000fec0000010000 */
[----:B------:R-:W2:Y:S04]  /*1770*/  LDG.E.EL.U16 R54, desc[UR6][R16.64+0xc00] ;  /* 0x000c000610367981 */ /* 0x000ea8000c2e1500 */
[----:B------:R-:W0:Y:S04]  /*1780*/  LDS.U16 R55, [R3] ;  /* 0x0000000003377984 */ /* 0x000e280000000400 */
[----:B------:R-:W1:Y:S04]  /*1790*/  LDS.U16 R53, [R3+0x410] ;  /* 0x0004100003357984 */ /* 0x000e680000000400 */
[----:B------:R-:W-:Y:S01]  /*17a0*/  LDS.U16 R52, [R3+0x820] ;  /* 0x0008200003347984 */ /* 0x000fe20000000400 */
[----:B---3--:R-:W-:-:S02]  /*17b0*/  SHF.L.U32 R22, R22, 0x10, RZ ;  /* 0x0000001016167819 */ /* 0x008fc400000006ff */
[----:B----4-:R-:W-:-:S05]  /*17c0*/  SHF.L.U32 R51, R20, 0x10, RZ ;  /* 0x0000001014337819 */ /* 0x010fca00000006ff */
[----:B------:R-:W-:Y:S02]  /*17d0*/  FADD R20, R22, R51 ;  /* 0x0000003316147221 */ /* 0x000fe40000000000 */
[----:B------:R-:W3:Y:S01]  /*17e0*/  LDS.U16 R51, [R3+0xc30] ;  /* 0x000c300003337984 */ /* 0x000ee20000000400 */
[----:B0-----:R-:W-:Y:S02]  /*17f0*/  SHF.L.U32 R55, R55, 0x10, RZ ;  /* 0x0000001037377819 */ /* 0x001fe400000006ff */
[----:B-1----:R-:W-:Y:S02]  /*1800*/  SHF.L.U32 R53, R53, 0x10, RZ ;  /* 0x0000001035357819 */ /* 0x002fe400000006ff */
[----:B------:R-:W-:Y:S02]  /*1810*/  SHF.L.U32 R25, R50, 0x10, RZ ;  /* 0x0000001032197819 */ /* 0x000fe400000006ff */
[----:B------:R-:W-:Y:S02]  /*1820*/  SHF.L.U32 R27, R49, 0x10, RZ ;  /* 0x00000010311b7819 */ /* 0x000fe400000006ff */
[----:B------:R-:W-:-:S02]  /*1830*/  SHF.L.U32 R47, R47, 0x10, RZ ;  /* 0x000000102f2f7819 */ /* 0x000fc400000006ff */
[----:B---3--:R-:W-:Y:S02]  /*1840*/  SHF.L.U32 R51, R51, 0x10, RZ ;  /* 0x0000001033337819 */ /* 0x008fe400000006ff */
[----:B------:R-:W-:Y:S02]  /*1850*/  SHF.L.U32 R23, R23, 0x10, RZ ;  /* 0x0000001017177819 */ /* 0x000fe400000006ff */
[----:B--2---:R-:W-:-:S05]  /*1860*/  SHF.L.U32 R22, R54, 0x10, RZ ;  /* 0x0000001036167819 */ /* 0x004fca00000006ff */
[--C-:B------:R-:W-:Y:S01]  /*1870*/  FADD R49, R55, R22.reuse ;  /* 0x0000001637317221 */ /* 0x100fe20000000000 */
[--C-:B------:R-:W-:Y:S01]  /*1880*/  FADD R50, R53, R22.reuse ;  /* 0x0000001635327221 */ /* 0x100fe20000000000 */
[----:B------:R-:W-:Y:S02]  /*1890*/  SHF.L.U32 R53, R52, 0x10, RZ ;  /* 0x0000001034357819 */ /* 0x000fe400000006ff */
[C---:B------:R-:W-:Y:S02]  /*18a0*/  FFMA R49, R20.reuse, R49, R25 ;  /* 0x0000003114317223 */ /* 0x040fe40000000019 */
[----:B------:R-:W0:Y:S01]  /*18b0*/  LDS.U16 R25, [R3+0x1040] ;  /* 0x0010400003197984 */ /* 0x000e220000000400 */
[----:B------:R-:W-:Y:S01]  /*18c0*/  FFMA R50, R20, R50, R27 ;  /* 0x0000003214327223 */ /* 0x000fe2000000001b */
[----:B------:R-:W-:Y:S01]  /*18d0*/  SHF.L.U32 R27, R48, 0x10, RZ ;  /* 0x00000010301b7819 */ /* 0x000fe200000006ff */
[--C-:B------:R-:W-:Y:S01]  /*18e0*/  FADD R48, R53, R22.reuse ;  /* 0x0000001635307221 */ /* 0x100fe20000000000 */
[----:B------:R-:W-:-:S02]  /*18f0*/  FADD R24, R51, R22 ;  /* 0x0000001633187221 */ /* 0x000fc40000000000 */
[----:B------:R-:W1:Y:S01]  /*1900*/  LDS.U16 R51, [R3+0x1450] ;  /* 0x0014500003337984 */ /* 0x000e620000000400 */
[C---:B------:R-:W-:Y:S01]  /*1910*/  FFMA R48, R20.reuse, R48, R47 ;  /* 0x0000003014307223 */ /* 0x040fe2000000002f */
[----:B------:R-:W-:Y:S02]  /*1920*/  FFMA R24, R20, R24, R27 ;  /* 0x0000001814187223 */ /* 0x000fe4000000001b */
[----:B------:R-:W2:Y:S04]  /*1930*/  LDS.U16 R47, [R3+0x1860] ;  /* 0x00186000032f7984 */ /* 0x000ea80000000400 */
[----:B------:R-:W3:Y:S01]  /*1940*/  LDS.U16 R27, [R3+0x1c70] ;  /* 0x001c7000031b7984 */ /* 0x000ee20000000400 */
[----:B0-----:R-:W-:Y:S02]  /*1950*/  SHF.L.U32 R53, R25, 0x10, RZ ;  /* 0x0000001019357819 */ /* 0x001fe400000006ff */
[----:B------:R-:W-:-:S03]  /*1960*/  SHF.L.U32 R25, R46, 0x10, RZ ;  /* 0x000000102e197819 */ /* 0x000fc600000006ff */
[----:B------:R-:W-:-:S04]  /*1970*/  FADD R26, R53, R22 ;  /* 0x00000016351a7221 */ /* 0x000fc80000000000 */
[----:B------:R-:W-:Y:S01]  /*1980*/  FFMA R26, R20, R26, R25 ;  /* 0x0000001a141a7223 */ /* 0x000fe20000000019 */
[----:B-1----:R-:W-:Y:S02]  /*1990*/  SHF.L.U32 R25, R51, 0x10, RZ ;  /* 0x0000001033197819 */ /* 0x002fe400000006ff */
[----:B--2---:R-:W-:Y:S02]  /*19a0*/  SHF.L.U32 R47, R47, 0x10, RZ ;  /* 0x000000102f2f7819 */ /* 0x004fe400000006ff */
[----:B---3--:R-:W-:Y:S01]  /*19b0*/  SHF.L.U32 R51, R27, 0x10, RZ ;  /* 0x000000101b337819 */ /* 0x008fe200000006ff */
[--C-:B------:R-:W-:Y:S01]  /*19c0*/  FADD R25, R25, R22.reuse ;  /* 0x0000001619197221 */ /* 0x100fe20000000000 */
[----:B------:R-:W-:Y:S01]  /*19d0*/  SHF.L.U32 R46, R21, 0x10, RZ ;  /* 0x00000010152e7819 */ /* 0x000fe200000006ff */
[--C-:B------:R-:W-:Y:S01]  /*19e0*/  FADD R27, R47, R22.reuse ;  /* 0x000000162f1b7221 */ /* 0x100fe20000000000 */
[----:B------:R-:W-:Y:S01]  /*19f0*/  SHF.L.U32 R21, R8, 0x10, RZ ;  /* 0x0000001008157819 */ /* 0x000fe200000006ff */
[----:B------:R-:W-:Y:S01]  /*1a00*/  FADD R22, R51, R22 ;  /* 0x0000001633167221 */ /* 0x000fe20000000000 */
[C---:B------:R-:W-:Y:S01]  /*1a10*/  FFMA R25, R20.reuse, R25, R23 ;  /* 0x0000001914197223 */ /* 0x040fe20000000017 */
[----:B------:R-:W-:Y:S01]  /*1a20*/  FFMA R46, R20, R27, R46 ;  /* 0x0000001b142e7223 */ /* 0x000fe2000000002e */
[----:B------:R-:W-:Y:S01]  /*1a30*/  F2FP.BF16.F32.PACK_AB R8, R50, R49 ;  /* 0x000000313208723e */ /* 0x000fe200000010ff */
[----:B------:R-:W-:Y:S01]  /*1a40*/  FFMA R27, R20, R22, R21 ;  /* 0x00000016141b7223 */ /* 0x000fe20000000015 */
[----:B------:R-:W-:-:S02]  /*1a50*/  F2FP.BF16.F32.PACK_AB R20, R24, R48 ;  /* 0x000000301814723e */ /* 0x000fc400000010ff */
[C---:B------:R-:W-:Y:S01]  /*1a60*/  PRMT R21, R8.reuse, 0x7610, R21 ;  /* 0x0000761008157816 */ /* 0x040fe20000000015 */
[----:B------:R-:W-:Y:S01]  /*1a70*/  BAR.SYNC.DEFER_BLOCKING 0x0 ;  /* 0x0000000000007b1d */ /* 0x000fe20000010000 */
[----:B------:R-:W-:Y:S02]  /*1a80*/  PRMT R22, R8, 0x7632, R22 ;  /* 0x0000763208167816 */ /* 0x000fe40000000016 */
[C---:B------:R-:W-:Y:S02]  /*1a90*/  PRMT R23, R20.reuse, 0x7610, R23 ;  /* 0x0000761014177816 */ /* 0x040fe40000000017 */
[----:B------:R-:W-:Y:S02]  /*1aa0*/  PRMT R47, R20, 0x7632, R47 ;  /* 0x00007632142f7816 */ /* 0x000fe4000000002f */
[----:B------:R-:W-:Y:S02]  /*1ab0*/  F2FP.BF16.F32.PACK_AB R8, R25, R26 ;  /* 0x0000001a1908723e */ /* 0x000fe400000010ff */
[----:B------:R-:W-:-:S02]  /*1ac0*/  F2FP.BF16.F32.PACK_AB R20, R27, R46 ;  /* 0x0000002e1b14723e */ /* 0x000fc400000010ff */
[C---:B------:R-:W-:Y:S02]  /*1ad0*/  PRMT R51, R8.reuse, 0x7610, R51 ;  /* 0x0000761008337816 */ /* 0x040fe40000000033 */
        /* <DEDUP_REMOVED lines=12> */
[----:B------:R-:W0:Y:S01]  /*1ba0*/  LDS.128 R20, [R2] ;  /* 0x0000000002147984 */ /* 0x000e220000000c00 */
[----:B------:R-:W-:-:S03]  /*1bb0*/  IADD3 R8, R0, 0x800, RZ ;  /* 0x0000080000087810 */ /* 0x000fc60007ffe0ff */
[----:B0-----:R0:W-:Y:S02]  /*1bc0*/  STG.E.128 desc[UR6][R60.64], R20 ;  /* 0x000000143c007986 */ /* 0x0011e4000c101d06 */
[----:B0-----:R-:W-:-:S06]  /*1bd0*/  IMAD.WIDE R20, R8, 0x2, R10 ;  /* 0x0000000208147825 */ /* 0x001fcc00078e020a */
[----:B------:R-:W2:Y:S01]  /*1be0*/  LDG.E.EF.128 R20, desc[UR6][R20.64] ;  /* 0x0000000614147981 */ /* 0x000ea2000c0e1d00 */
[----:B------:R-:W-:Y:S01]  /*1bf0*/  BAR.SYNC.DEFER_BLOCKING 0x0 ;  /* 0x0000000000007b1d */ /* 0x000fe20000010000 */
[----:B------:R-:W-:-:S04]  /*1c00*/  FADD R47, R33, -R4 ;  /* 0x80000004212f7221 */ /* 0x000fc80000000000 */
[----:B------:R-:W-:-:S04]  /*1c10*/  FFMA R4, R47, 0.5, R4 ;  /* 0x3f0000002f047823 */ /* 0x000fc80000000004 */
[----:B------:R-:W-:-:S04]  /*1c20*/  FADD R33, R33, -R4 ;  /* 0x8000000421217221 */ /* 0x000fc80000000000 */
[----:B------:R-:W-:Y:S01]  /*1c30*/  FFMA R47, R47, R33, RZ ;  /* 0x000000212f2f7223 */ /* 0x000fe200000000ff */
[----:B------:R-:W-:-:S04]  /*1c40*/  FADD R33, -R4, R44 ;  /* 0x0000002c04217221 */ /* 0x000fc80000000100 */
[----:B------:R-:W-:-:S04]  /*1c50*/  FFMA R4, R33, 0.3333333432674407959, R4 ;  /* 0x3eaaaaab21047823 */ /* 0x000fc80000000004 */
[----:B------:R-:W-:-:S04]  /*1c60*/  FADD R44, R44, -R4 ;  /* 0x800000042c2c7221 */ /* 0x000fc80000000000 */
[----:B------:R-:W-:Y:S01]  /*1c70*/  FFMA R47, R33, R44, R47 ;  /* 0x0000002c212f7223 */ /* 0x000fe2000000002f */
[----:B------:R-:W-:-:S04]  /*1c80*/  FADD R33, -R36, R49 ;  /* 0x0000003124217221 */ /* 0x000fc80000000100 */
[----:B------:R-:W-:Y:S01]  /*1c90*/  FFMA R36, R33, 0.25, R36 ;  /* 0x3e80000021247823 */ /* 0x000fe20000000024 */
[----:B------:R-:W-:Y:S01]  /*1ca0*/  IMAD.WIDE R56, R8, 0x2, R14 ;  /* 0x0000000208387825 */ /* 0x000fe200078e020e */
[----:B--2---:R0:W-:Y:S03]  /*1cb0*/  STS.128 [R2], R20 ;  /* 0x0000001402007388 */ /* 0x0041e60000000c00 */
[----:B0-----:R-:W-:Y:S01]  /*1cc0*/  FADD R20, R49, -R36 ;  /* 0x8000002431147221 */ /* 0x001fe20000000000 */
[----:B------:R-:W-:Y:S03]  /*1cd0*/  BAR.SYNC.DEFER_BLOCKING 0x0 ;  /* 0x0000000000007b1d */ /* 0x000fe60000010000 */
[----:B------:R-:W-:Y:S01]  /*1ce0*/  FFMA R33, R33, R20, R31 ;  /* 0x0000001421217223 */ /* 0x000fe2000000001f */
[----:B------:R-:W-:Y:S01]  /*1cf0*/  FADD R21, -R40, R50 ;  /* 0x0000003228157221 */ /* 0x000fe20000000100 */
[----:B------:R-:W-:-:S03]  /*1d00*/  FADD R20, -R37, R48 ;  /* 0x0000003025147221 */ /* 0x000fc60000000100 */
[----:B------:R-:W-:Y:S01]  /*1d10*/  FFMA R40, R21, 0.25, R40 ;  /* 0x3e80000015287823 */ /* 0x000fe20000000028 */
[----:B------:R-:W2:Y:S04]  /*1d20*/  LDG.E.EL.U16 R31, desc[UR6][R18.64+0x1000] ;  /* 0x00100006121f7981 */ /* 0x000ea8000c2e1500 */
[----:B------:R-:W3:Y:S01]  /*1d30*/  LDG.E.EL.U16 R49, desc[UR6][R12.64+0x1000] ;  /* 0x001000060c317981 */ /* 0x000ee2000c2e1500 */
[----:B------:R-:W-:Y:S01]  /*1d40*/  FADD R50, R50, -R40 ;  /* 0x8000002832327221 */ /* 0x000fe20000000000 */
[----:B------:R-:W-:-:S03]  /*1d50*/  FFMA R37, R20, 0.25, R37 ;  /* 0x3e80000014257823 */ /* 0x000fc60000000025 */
[----:B------:R-:W-:Y:S01]  /*1d60*/  FFMA R32, R21, R50, R32 ;  /* 0x0000003215207223 */ /* 0x000fe20000000020 */
[----:B------:R-:W-:Y:S01]  /*1d70*/  FADD R21, R48, -R37 ;  /* 0x8000002530157221 */ /* 0x000fe20000000000 */
[----:B------:R-:W-:Y:S01]  /*1d80*/  FADD R44, -R35, R24 ;  /* 0x00000018232c7221 */ /* 0x000fe20000000100 */
[----:B------:R-:W0:Y:S02]  /*1d90*/  LDS.U16 R48, [R3+0x410] ;  /* 0x0004100003307984 */ /* 0x000e240000000400 */
[----:B------:R-:W-:Y:S02]  /*1da0*/  FFMA R28, R20, R21, R28 ;  /* 0x00000015141c7223 */ /* 0x000fe4000000001c */
[----:B------:R-:W4:Y:S01]  /*1db0*/  LDG.E.EF.128 R20, desc[UR6][R56.64] ;  /* 0x0000000638147981 */ /* 0x000f22000c0e1d00 */
[----:B------:R-:W-:-:S04]  /*1dc0*/  FFMA R35, R44, 0.25, R35 ;  /* 0x3e8000002c237823 */ /* 0x000fc80000000023 */
[----:B------:R-:W-:-:S04]  /*1dd0*/  FADD R24, R24, -R35 ;  /* 0x8000002318187221 */ /* 0x000fc80000000000 */
[----:B------:R-:W-:Y:S01]  /*1de0*/  FFMA R39, R44, R24, R39 ;  /* 0x000000182c277223 */ /* 0x000fe20000000027 */
[----:B------:R-:W-:-:S04]  /*1df0*/  FADD R24, -R9, R26 ;  /* 0x0000001a09187221 */ /* 0x000fc80000000100 */
[----:B------:R-:W-:-:S04]  /*1e00*/  FFMA R9, R24, 0.25, R9 ;  /* 0x3e80000018097823 */ /* 0x000fc80000000009 */
[----:B------:R-:W-:-:S04]  /*1e10*/  FADD R26, R26, -R9 ;  /* 0x800000091a1a7221 */ /* 0x000fc80000000000 */
[----:B------:R-:W-:Y:S01]  /*1e20*/  FFMA R45, R24, R26, R45 ;  /* 0x0000001a182d7223 */ /* 0x000fe2000000002d */
[----:B------:R-:W-:-:S04]  /*1e30*/  FADD R24, -R29, R25 ;  /* 0x000000191d187221 */ /* 0x000fc80000000100 */
[----:B------:R-:W-:-:S04]  /*1e40*/  FFMA R29, R24, 0.25, R29 ;  /* 0x3e800000181d7823 */ /* 0x000fc8000000001d */
[----:B------:R-:W-:Y:S01]  /*1e50*/  FADD R26, R25, -R29 ;  /* 0x8000001d191a7221 */ /* 0x000fe20000000000 */
[----:B------:R-:W-:-:S03]  /*1e60*/  FADD R25, -R30, R46 ;  /* 0x0000002e1e197221 */ /* 0x000fc60000000100 */
[----:B------:R-:W-:Y:S01]  /*1e70*/  FFMA R41, R24, R26, R41 ;  /* 0x0000001a18297223 */ /* 0x000fe20000000029 */
[----:B------:R-:W-:Y:S01]  /*1e80*/  FFMA R44, R25, 0.25, R30 ;  /* 0x3e800000192c7823 */ /* 0x000fe2000000001e */
[----:B------:R-:W-:Y:S01]  /*1e90*/  FADD R24, -R4, R27 ;  /* 0x0000001b04187221 */ /* 0x000fe20000000100 */
[----:B------:R-:W-:Y:S02]  /*1ea0*/  LDS.U16 R30, [R3+0xc30] ;  /* 0x000c3000031e7984 */ /* 0x000fe40000000400 */
[----:B------:R-:W-:Y:S01]  /*1eb0*/  FADD R51, R46, -R44 ;  /* 0x8000002c2e337221 */ /* 0x000fe20000000000 */
[----:B------:R-:W-:Y:S01]  /*1ec0*/  FFMA R46, R24, 0.25, R4 ;  /* 0x3e800000182e7823 */ /* 0x000fe20000000004 */
[----:B------:R-:W-:Y:S03]  /*1ed0*/  LDS.U16 R26, [R3+0x1450] ;  /* 0x00145000031a7984 */ /* 0x000fe60000000400 */
[----:B------:R-:W-:Y:S01]  /*1ee0*/  FADD R27, R27, -R46 ;  /* 0x8000002e1b1b7221 */ /* 0x000fe20000000000 */
[----:B------:R-:W-:-:S02]  /*1ef0*/  FFMA R38, R25, R51, R38 ;  /* 0x0000003319267223 */ /* 0x000fc40000000026 */
[----:B------:R-:W-:Y:S01]  /*1f00*/  LDS.U16 R25, [R3+0x1040] ;  /* 0x0010400003197984 */ /* 0x000fe20000000400 */
[----:B------:R-:W-:-:S03]  /*1f10*/  FFMA R47, R24, R27, R47 ;  /* 0x0000001b182f7223 */ /* 0x000fc6000000002f */
[----:B------:R-:W-:Y:S04]  /*1f20*/  LDS.U16 R27, [R3+0x820] ;  /* 0x00082000031b7984 */ /* 0x000fe80000000400 */
[----:B------:R-:W-:Y:S01]  /*1f30*/  LDS.U16 R24, [R3+0x1c70] ;  /* 0x001c700003187984 */ /* 0x000fe20000000400 */
[----:B--2---:R-:W-:Y:S02]  /*1f40*/  SHF.L.U32 R31, R31, 0x10, RZ ;  /* 0x000000101f1f7819 */ /* 0x004fe400000006ff */
[----:B---3--:R-:W-:Y:S02]  /*1f50*/  SHF.L.U32 R4, R49, 0x10, RZ ;  /* 0x0000001031047819 */ /* 0x008fe400000006ff */
[----:B------:R-:W-:Y:S03]  /*1f60*/  LDS.U16 R49, [R3] ;  /* 0x0000000003317984 */ /* 0x000fe60000000400 */
[----:B------:R-:W-:-:S02]  /*1f70*/  FADD R55, R31, R4 ;  /* 0x000000041f377221 */ /* 0x000fc40000000000 */
[----:B------:R-:W-:Y:S01]  /*1f80*/  LDS.U16 R4, [R3+0x1860] ;  /* 0x0018600003047984 */ /* 0x000fe20000000400 */
[----:B------:R-:W-:Y:S06]  /*1f90*/  BAR.SYNC.DEFER_BLOCKING 0x0 ;  /* 0x0000000000007b1d */ /* 0x000fec0000010000 */
[----:B----4-:R-:W-:Y:S02]  /*1fa0*/  STS.128 [R2], R20 ;  /* 0x0000001402007388 */ /* 0x010fe40000000c00 */
[----:B------:R-:W-:Y:S06]  /*1fb0*/  BAR.SYNC.DEFER_BLOCKING 0x0 ;  /* 0x0000000000007b1d */ /* 0x000fec0000010000 */
[----:B------:R-:W2:Y:S04]  /*1fc0*/  LDG.E.EL.U16 R31, desc[UR6][R16.64+0x1000] ;  /* 0x00100006101f7981 */ /* 0x000ea8000c2e1500 */
[----:B------:R-:W1:Y:S04]  /*1fd0*/  LDS.U16 R50, [R3] ;  /* 0x0000000003327984 */ /* 0x000e680000000400 */
[----:B------:R-:W3:Y:S04]  /*1fe0*/  LDS.U16 R20, [R3+0x820] ;  /* 0x0008200003147984 */ /* 0x000ee80000000400 */
[----:B------:R-:W4:Y:S01]  /*1ff0*/  LDS.U16 R21, [R3+0xc30] ;  /* 0x000c300003157984 */ /* 0x000f220000000400 */
[----:B0-----:R-:W-:-:S03]  /*2000*/  SHF.L.U32 R54, R48, 0x10, RZ ;  /* 0x0000001030367819 */ /* 0x001fc600000006ff */
[----:B------:R-:W0:Y:S01]  /*2010*/  LDS.U16 R51, [R3+0x410] ;  /* 0x0004100003337984 */ /* 0x000e220000000400 */
[----:B-1----:R-:W-:Y:S02]  /*2020*/  SHF.L.U32 R50, R50, 0x10, RZ ;  /* 0x0000001032327819 */ /* 0x002fe400000006ff */
[----:B---3--:R-:W-:Y:S02]  /*2030*/  SHF.L.U32 R20, R20, 0x10, RZ ;  /* 0x0000001014147819 */ /* 0x008fe400000006ff */
[----:B----4-:R-:W-:Y:S02]  /*2040*/  SHF.L.U32 R22, R21, 0x10, RZ ;  /* 0x0000001015167819 */ /* 0x010fe400000006ff */
[----:B------:R-:W1:Y:S01]  /*2050*/  LDS.U16 R21, [R3+0x1450] ;  /* 0x0014500003157984 */ /* 0x000e620000000400 */
[----:B------:R-:W-:Y:S02]  /*2060*/  SHF.L.U32 R52, R49, 0x10, RZ ;  /* 0x0000001031347819 */ /* 0x000fe400000006ff */
[----:B0-----:R-:W-:-:S02]  /*2070*/  SHF.L.U32 R51, R51, 0x10, RZ ;  /* 0x0000001033337819 */ /* 0x001fc400000006ff */
[----:B------:R-:W-:Y:S02]  /*2080*/  SHF.L.U32 R30, R30, 0x10, RZ ;  /* 0x000000101e1e7819 */ /* 0x000fe400000006ff */
[----:B------:R-:W-:Y:S02]  /*2090*/  SHF.L.U32 R26, R26, 0x10, RZ ;  /* 0x000000101a1a7819 */ /* 0x000fe400000006ff */
[----:B------:R-:W-:Y:S02]  /*20a0*/  SHF.L.U32 R4, R4, 0x10, RZ ;  /* 0x0000001004047819 */ /* 0x000fe400000006ff */
[----:B------:R-:W-:Y:S02]  /*20b0*/  SHF.L.U32 R24, R24, 0x10, RZ ;  /* 0x0000001018187819 */ /* 0x000fe400000006ff */
[----:B--2---:R-:W-:-:S05]  /*20c0*/  SHF.L.U32 R31, R31, 0x10, RZ ;  /* 0x000000101f1f7819 */ /* 0x004fca00000006ff */
[--C-:B------:R-:W-:Y:S01]  /*20d0*/  FADD R48, R50, R31.reuse ;  /* 0x0000001f32307221 */ /* 0x100fe20000000000 */
[----:B------:R-:W-:Y:S01]  /*20e0*/  SHF.L.U32 R50, R27, 0x10, RZ ;  /* 0x000000101b327819 */ /* 0x000fe200000006ff */
[----:B------:R-:W-:-:S04]  /*20f0*/  FADD R20, R20, R31 ;  /* 0x0000001f14147221 */ /* 0x000fc80000000000 */
[C---:B------:R-:W-:Y:S02]  /*2100*/  FFMA R50, R55.reuse, R20, R50 ;  /* 0x0000001437327223 */ /* 0x040fe40000000032 */
[----:B------:R-:W0:Y:S01]  /*2110*/  LDS.U16 R20, [R3+0x1040] ;  /* 0x0010400003147984 */ /* 0x000e220000000400 */
[----:B------:R-:W-:Y:S01]  /*2120*/  FFMA R48, R55, R48, R52 ;  /* 0x0000003037307223 */ /* 0x000fe20000000034 */
[----:B------:R-:W-:Y:S01]  /*2130*/  SHF.L.U32 R52, R25, 0x10, RZ ;  /* 0x0000001019347819 */ /* 0x000fe200000006ff */
[--C-:B------:R-:W-:Y:S01]  /*2140*/  FADD R49, R51, R31.reuse ;  /* 0x0000001f33317221 */ /* 0x100fe20000000000 */
[----:B------:R-:W-:Y:S01]  /*2150*/  FADD R51, R22, R31 ;  /* 0x0000001f16337221 */ /* 0x000fe20000000000 */
[----:B-1----:R-:W-:Y:S02]  /*2160*/  SHF.L.U32 R22, R21, 0x10, RZ ;  /* 0x0000001015167819 */ /* 0x002fe400000006ff */
[----:B------:R-:W1:Y:S01]  /*2170*/  LDS.U16 R21, [R3+0x1c70] ;  /* 0x001c700003157984 */ /* 0x000e620000000400 */
[----:B0-----:R-:W-:-:S05]  /*2180*/  SHF.L.U32 R20, R20, 0x10, RZ ;  /* 0x0000001014147819 */ /* 0x001fca00000006ff */
[----:B------:R-:W-:-:S04]  /*2190*/  FADD R20, R20, R31 ;  /* 0x0000001f14147221 */ /* 0x000fc80000000000 */
[----:B------:R-:W-:Y:S02]  /*21a0*/  FFMA R52, R55, R20, R52 ;  /* 0x0000001437347223 */ /* 0x000fe40000000034 */
[----:B------:R-:W0:Y:S01]  /*21b0*/  LDS.U16 R20, [R3+0x1860] ;  /* 0x0018600003147984 */ /* 0x000e220000000400 */
[----:B------:R-:W-:Y:S01]  /*21c0*/  FADD R53, R22, R31 ;  /* 0x0000001f16357221 */ /* 0x000fe20000000000 */
[----:B-1----:R-:W-:Y:S01]  /*21d0*/  SHF.L.U32 R22, R21, 0x10, RZ ;  /* 0x0000001015167819 */ /* 0x002fe200000006ff */
[C---:B------:R-:W-:Y:S01]  /*21e0*/  FFMA R49, R55.reuse, R49, R54 ;  /* 0x0000003137317223 */ /* 0x040fe20000000036 */
[C---:B------:R-:W-:Y:S01]  /*21f0*/  FFMA R51, R55.reuse, R51, R30 ;  /* 0x0000003337337223 */ /* 0x040fe2000000001e */
[----:B------:R-:W-:Y:S01]  /*2200*/  FFMA R53, R55, R53, R26 ;  /* 0x0000003537357223 */ /* 0x000fe2000000001a */
[----:B0-----:R-:W-:-:S05]  /*2210*/  SHF.L.U32 R20, R20, 0x10, RZ ;  /* 0x0000001014147819 */ /* 0x001fca00000006ff */
[--C-:B------:R-:W-:Y:S01]  /*2220*/  FADD R20, R20, R31.reuse ;  /* 0x0000001f14147221 */ /* 0x100fe20000000000 */
[----:B------:R-:W-:-:S03]  /*2230*/  FADD R31, R22, R31 ;  /* 0x0000001f161f7221 */ /* 0x000fc60000000000 */
[C---:B------:R-:W-:Y:S01]  /*2240*/  FFMA R54, R55.reuse, R20, R4 ;  /* 0x0000001437367223 */ /* 0x040fe20000000004 */
[----:B------:R-:W-:Y:S01]  /*2250*/  FFMA R55, R55, R31, R24 ;  /* 0x0000001f37377223 */ /* 0x000fe20000000018 */
[----:B------:R-:W-:Y:S02]  /*2260*/  F2FP.BF16.F32.PACK_AB R4, R49, R48 ;  /* 0x000000303104723e */ /* 0x000fe400000010ff */
[----:B------:R-:W-:Y:S02]  /*2270*/  F2FP.BF16.F32.PACK_AB R20, R51, R50 ;  /* 0x000000323314723e */ /* 0x000fe400000010ff */
[C---:B------:R-:W-:Y:S01]  /*2280*/  PRMT R21, R4.reuse, 0x7610, R21 ;  /* 0x0000761004157816 */ /* 0x040fe20000000015 */
[----:B------:R-:W-:Y:S01]  /*2290*/  BAR.SYNC.DEFER_BLOCKING 0x0 ;  /* 0x0000000000007b1d */ /* 0x000fe20000010000 */
[----:B------:R-:W-:Y:S02]  /*22a0*/  PRMT R22, R4, 0x7632, R22 ;  /* 0x0000763204167816 */ /* 0x000fe40000000016 */
[----:B------:R-:W-:-:S02]  /*22b0*/  PRMT R23, R20, 0x7610, R23 ;  /* 0x0000761014177816 */ /* 0x000fc40000000017 */
[----:B------:R-:W-:Y:S02]  /*22c0*/  PRMT R24, R20, 0x7632, R24 ;  /* 0x0000763214187816 */ /* 0x000fe40000000018 */
[----:B------:R-:W-:Y:S02]  /*22d0*/  F2FP.BF16.F32.PACK_AB R4, R53, R52 ;  /* 0x000000343504723e */ /* 0x000fe400000010ff */
[----:B------:R-:W-:Y:S02]  /*22e0*/  F2FP.BF16.F32.PACK_AB R20, R55, R54 ;  /* 0x000000363714723e */ /* 0x000fe400000010ff */
[C---:B------:R-:W-:Y:S02]  /*22f0*/  PRMT R25, R4.reuse, 0x7610, R25 ;  /* 0x0000761004197816 */ /* 0x040fe40000000019 */
[----:B------:R-:W-:Y:S02]  /*2300*/  PRMT R26, R4, 0x7632, R26 ;  /* 0x00007632041a7816 */ /* 0x000fe4000000001a */
[----:B------:R-:W-:-:S02]  /*2310*/  PRMT R27, R20, 0x7610, R27 ;  /* 0x00007610141b7816 */ /* 0x000fc4000000001b */
        /* <DEDUP_REMOVED lines=16> */
[----:B------:R-:W-:-:S04]  /*2420*/  IMAD.WIDE R30, R4, 0x2, R14 ;  /* 0x00000002041e7825 */ /* 0x000fc800078e020e */
[----:B------:R-:W-:-:S04]  /*2430*/  FADD R15, -R36, R48 ;  /* 0x00000030240f7221 */ /* 0x000fc80000000100 */
[----:B------:R-:W-:-:S04]  /*2440*/  FFMA R11, R15, 0.20000000298023223877, R36 ;  /* 0x3e4ccccd0f0b7823 */ /* 0x000fc80000000024 */
[----:B------:R-:W-:-:S04]  /*2450*/  FADD R48, R48, -R11 ;  /* 0x8000000b30307221 */ /* 0x000fc80000000000 */
[----:B------:R-:W-:Y:S01]  /*2460*/  FFMA R33, R15, R48, R33 ;  /* 0x000000300f217223 */ /* 0x000fe20000000021 */
[----:B------:R-:W-:Y:S01]  /*2470*/  FADD R15, -R40, R49 ;  /* 0x00000031280f7221 */ /* 0x000fe20000000100 */
[----:B------:R-:W-:-:S03]  /*2480*/  FADD R10, -R37, R50 ;  /* 0x00000032250a7221 */ /* 0x000fc60000000100 */
[----:B------:R-:W-:Y:S01]  /*2490*/  FFMA R40, R15, 0.20000000298023223877, R40 ;  /* 0x3e4ccccd0f287823 */ /* 0x000fe20000000028 */
[----:B------:R-:W-:-:S03]  /*24a0*/  FFMA R37, R10, 0.20000000298023223877, R37 ;  /* 0x3e4ccccd0a257823 */ /* 0x000fc60000000025 */
[----:B------:R-:W-:Y:S01]  /*24b0*/  FADD R49, R49, -R40 ;  /* 0x8000002831317221 */ /* 0x000fe20000000000 */
[----:B--2---:R0:W-:Y:S01]  /*24c0*/  STS.128 [R2], R20 ;  /* 0x0000001402007388 */ /* 0x0041e20000000c00 */
[----:B------:R-:W-:Y:S06]  /*24d0*/  BAR.SYNC.DEFER_BLOCKING 0x0 ;  /* 0x0000000000007b1d */ /* 0x000fec0000010000 */
[----:B------:R-:W2:Y:S01]  /*24e0*/  LDG.E.EF.128 R24, desc[UR6][R30.64] ;  /* 0x000000061e187981 */ /* 0x000ea2000c0e1d00 */
[----:B------:R-:W-:Y:S01]  /*24f0*/  FFMA R32, R15, R49, R32 ;  /* 0x000000310f207223 */ /* 0x000fe20000000020 */
[----:B------:R-:W-:Y:S01]  /*2500*/  FADD R15, R50, -R37 ;  /* 0x80000025320f7221 */ /* 0x000fe20000000000 */
[----:B------:R-:W-:Y:S01]  /*2510*/  FADD R14, -R35, R51 ;  /* 0x00000033230e7221 */ /* 0x000fe20000000100 */
[----:B------:R1:W3:Y:S02]  /*2520*/  LDG.E.EL.U16 R18, desc[UR6][R18.64+0x1400] ;  /* 0x0014000612127981 */ /* 0x0002e4000c2e1500 */
[----:B------:R-:W-:Y:S01]  /*2530*/  FFMA R28, R10, R15, R28 ;  /* 0x0000000f0a1c7223 */ /* 0x000fe2000000001c */
[C---:B------:R-:W-:Y:S01]  /*2540*/  FFMA R10, R14.reuse, 0.20000000298023223877, R35 ;  /* 0x3e4ccccd0e0a7823 */ /* 0x040fe20000000023 */
[----:B------:R3:W4:Y:S03]  /*2550*/  LDG.E.EL.U16 R12, desc[UR6][R12.64+0x1400] ;  /* 0x001400060c0c7981 */ /* 0x000726000c2e1500 */
[----:B0-----:R-:W-:Y:S01]  /*2560*/  FADD R20, R51, -R10 ;  /* 0x8000000a33147221 */ /* 0x001fe20000000000 */
[----:B------:R-:W0:Y:S03]  /*2570*/  LDS.U16 R36, [R3] ;  /* 0x0000000003247984 */ /* 0x000e260000000400 */
[----:B------:R-:W-:Y:S01]  /*2580*/  FFMA R39, R14, R20, R39 ;  /* 0x000000140e277223 */ /* 0x000fe20000000027 */
[----:B------:R-:W-:Y:S01]  /*2590*/  FADD R14, -R9, R52 ;  /* 0x00000034090e7221 */ /* 0x000fe20000000100 */
[----:B------:R-:W-:Y:S03]  /*25a0*/  LDS.U16 R35, [R3+0x410] ;  /* 0x0004100003237984 */ /* 0x000fe60000000400 */
[----:B------:R-:W-:Y:S01]  /*25b0*/  FFMA R9, R14, 0.20000000298023223877, R9 ;  /* 0x3e4ccccd0e097823 */ /* 0x000fe20000000009 */
[----:B------:R-:W-:Y:S03]  /*25c0*/  LDS.U16 R22, [R3+0xc30] ;  /* 0x000c300003167984 */ /* 0x000fe60000000400 */
[----:B------:R-:W-:Y:S01]  /*25d0*/  FADD R52, R52, -R9 ;  /* 0x8000000934347221 */ /* 0x000fe20000000000 */
[----:B------:R-:W-:Y:S03]  /*25e0*/  LDS.U16 R21, [R3+0x1040] ;  /* 0x0010400003157984 */ /* 0x000fe60000000400 */
[----:B------:R-:W-:Y:S01]  /*25f0*/  FFMA R45, R14, R52, R45 ;  /* 0x000000340e2d7223 */ /* 0x000fe2000000002d */
[----:B------:R-:W-:Y:S04]  /*2600*/  LDS.U16 R23, [R3+0x1450] ;  /* 0x0014500003177984 */ /* 0x000fe80000000400 */
[----:B------:R-:W-:Y:S04]  /*2610*/  LDS.U16 R14, [R3+0x820] ;  /* 0x00082000030e7984 */ /* 0x000fe80000000400 */
[----:B------:R-:W-:Y:S04]  /*2620*/  LDS.U16 R20, [R3+0x1860] ;  /* 0x0018600003147984 */ /* 0x000fe80000000400 */
[----:B------:R-:W-:Y:S01]  /*2630*/  LDS.U16 R15, [R3+0x1c70] ;  /* 0x001c7000030f7984 */ /* 0x000fe20000000400 */
[----:B------:R-:W-:Y:S06]  /*2640*/  BAR.SYNC.DEFER_BLOCKING 0x0 ;  /* 0x0000000000007b1d */ /* 0x000fec0000010000 */
[----:B--2---:R2:W-:Y:S02]  /*2650*/  STS.128 [R2], R24 ;  /* 0x0000001802007388 */ /* 0x0045e40000000c00 */
[----:B------:R-:W-:Y:S06]  /*2660*/  BAR.SYNC.DEFER_BLOCKING 0x0 ;  /* 0x0000000000007b1d */ /* 0x000fec0000010000 */
[----:B------:R5:W5:Y:S04]  /*2670*/  LDG.E.EL.U16 R16, desc[UR6][R16.64+0x1400] ;  /* 0x0014000610107981 */ /* 0x000b68000c2e1500 */
[----:B------:R-:W5:Y:S04]  /*2680*/  LDS.U16 R48, [R3] ;  /* 0x0000000003307984 */ /* 0x000f680000000400 */
[----:B-1----:R-:W1:Y:S01]  /*2690*/  LDS.U16 R19, [R3+0x410] ;  /* 0x0004100003137984 */ /* 0x002e620000000400 */
[----:B---3--:R-:W-:-:S02]  /*26a0*/  SHF.L.U32 R13, R18, 0x10, RZ ;  /* 0x00000010120d7819 */ /* 0x008fc400000006ff */
[----:B----4-:R-:W-:Y:S01]  /*26b0*/  SHF.L.U32 R18, R12, 0x10, RZ ;  /* 0x000000100c127819 */ /* 0x010fe200000006ff */
[----:B------:R-:W3:Y:S01]  /*26c0*/  LDS.U16 R24, [R3+0x820] ;  /* 0x0008200003187984 */ /* 0x000ee20000000400 */
[----:B0-----:R-:W-:-:S03]  /*26d0*/  SHF.L.U32 R36, R36, 0x10, RZ ;  /* 0x0000001024247819 */ /* 0x001fc600000006ff */
[----:B------:R-:W-:Y:S01]  /*26e0*/  FADD R13, R13, R18 ;  /* 0x000000120d0d7221 */ /* 0x000fe20000000000 */
[----:B--2---:R-:W-:Y:S01]  /*26f0*/  FADD R27, -R46, R55 ;  /* 0x000000372e1b7221 */ /* 0x004fe20000000100 */
[----:B-----5:R-:W-:Y:S02]  /*2700*/  SHF.L.U32 R49, R48, 0x10, RZ ;  /* 0x0000001030317819 */ /* 0x020fe400000006ff */
[----:B-1----:R-:W-:Y:S01]  /*2710*/  SHF.L.U32 R17, R19, 0x10, RZ ;  /* 0x0000001013117819 */ /* 0x002fe200000006ff */
[----:B------:R-:W-:Y:S01]  /*2720*/  FFMA R46, R27, 0.20000000298023223877, R46 ;  /* 0x3e4ccccd1b2e7823 */ /* 0x000fe2000000002e */
[----:B------:R-:W-:Y:S01]  /*2730*/  SHF.L.U32 R14, R14, 0x10, RZ ;  /* 0x000000100e0e7819 */ /* 0x000fe200000006ff */
[----:B------:R-:W-:-:S04]  /*2740*/  FADD R48, -R29, R53 ;  /* 0x000000351d307221 */ /* 0x000fc80000000100 */
[----:B------:R-:W-:-:S04]  /*2750*/  FFMA R18, R48, 0.20000000298023223877, R29 ;  /* 0x3e4ccccd30127823 */ /* 0x000fc8000000001d */
[----:B------:R-:W-:-:S04]  /*2760*/  FADD R53, R53, -R18 ;  /* 0x8000001235357221 */ /* 0x000fc80000000000 */
[----:B------:R-:W-:Y:S01]  /*2770*/  FFMA R41, R48, R53, R41 ;  /* 0x0000003530297223 */ /* 0x000fe20000000029 */
[----:B------:R-:W-:Y:S01]  /*2780*/  SHF.L.U32 R20, R20, 0x10, RZ ;  /* 0x0000001014147819 */ /* 0x000fe200000006ff */
[----:B------:R-:W-:Y:S01]  /*2790*/  UPRMT UR4, UR4, 0x654, UR5 ;  /* 0x0000065404047896 */ /* 0x000fe20008000005 */
[----:B------:R-:W0:Y:S01]  /*27a0*/  LDC.64 R52, c[0x0][0x210] ;  /* 0x00008400ff347b82 */ /* 0x000e220000000a00 */
[----:B------:R-:W-:-:S05]  /*27b0*/  SHF.L.U32 R12, R16, 0x10, RZ ;  /* 0x00000010100c7819 */ /* 0x000fca00000006ff */
[----:B------:R-:W-:-:S04]  /*27c0*/  FADD R49, R49, R12 ;  /* 0x0000000c31317221 */ /* 0x000fc80000000000 */
[----:B------:R-:W-:-:S04]  /*27d0*/  FFMA R16, R13, R49, R36 ;  /* 0x000000310d107223 */ /* 0x000fc80000000024 */
[----:B------:R-:W-:-:S04]  /*27e0*/  FADD R26, -R11, R16 ;  /* 0x000000100b1a7221 */ /* 0x000fc80000000100 */
[----:B------:R-:W-:-:S04]  /*27f0*/  FFMA R19, R26, 0.16666667163372039795, R11 ;  /* 0x3e2aaaab1a137823 */ /* 0x000fc8000000000b */
[----:B------:R-:W-:Y:S01]  /*2800*/  FADD R25, R16, -R19 ;  /* 0x8000001310197221 */ /* 0x000fe20000000000 */
[----:B------:R-:W-:-:S03]  /*2810*/  SHF.L.U32 R36, R35, 0x10, RZ ;  /* 0x0000001023247819 */ /* 0x000fc600000006ff */
[----:B------:R-:W-:Y:S01]  /*2820*/  FFMA R33, R26, R25, R33 ;  /* 0x000000191a217223 */ /* 0x000fe20000000021 */
[----:B------:R-:W-:Y:S01]  /*2830*/  FADD R25, -R44, R54 ;  /* 0x000000362c197221 */ /* 0x000fe20000000100 */
[----:B------:R-:W-:Y:S01]  /*2840*/  LDS.U16 R26, [R3+0xc30] ;  /* 0x000c3000031a7984 */ /* 0x000fe20000000400 */
[----:B------:R-:W-:Y:S02]  /*2850*/  FADD R11, R17, R12 ;  /* 0x0000000c110b7221 */ /* 0x000fe40000000000 */
[----:B------:R-:W-:Y:S02]  /*2860*/  FFMA R17, R25, 0.20000000298023223877, R44 ;  /* 0x3e4ccccd19117823 */ /* 0x000fe4000000002c */
[----:B------:R-:W-:Y:S01]  /*2870*/  FFMA R11, R13, R11, R36 ;  /* 0x0000000b0d0b7223 */ /* 0x000fe20000000024 */
[----:B------:R-:W-:Y:S01]  /*2880*/  FADD R36, R55, -R46 ;  /* 0x8000002e37247221 */ /* 0x000fe20000000000 */
[----:B------:R-:W-:-:S03]  /*2890*/  FADD R54, R54, -R17 ;  /* 0x8000001136367221 */ /* 0x000fc60000000000 */
[----:B------:R-:W-:Y:S01]  /*28a0*/  FFMA R47, R27, R36, R47 ;  /* 0x000000241b2f7223 */ /* 0x000fe2000000002f */
[----:B------:R-:W-:Y:S01]  /*28b0*/  FFMA R38, R25, R54, R38 ;  /* 0x0000003619267223 */ /* 0x000fe20000000026 */
[----:B------:R-:W-:Y:S01]  /*28c0*/  FADD R25, -R40, R11 ;  /* 0x0000000b28197221 */ /* 0x000fe20000000100 */
[----:B------:R-:W1:Y:S03]  /*28d0*/  SHFL.BFLY PT, R36, R19, 0x10, 0x1f ;  /* 0x0e001f0013247f89 */ /* 0x000e6600000e0000 */
[----:B------:R-:W-:Y:S01]  /*28e0*/  FFMA R40, R25, 0.16666667163372039795, R40 ;  /* 0x3e2aaaab19287823 */ /* 0x000fe20000000028 */
[----:B------:R-:W2:Y:S03]  /*28f0*/  SHFL.BFLY PT, R44, R33, 0x10, 0x1f ;  /* 0x0e001f00212c7f89 */ /* 0x000ea600000e0000 */
[----:B------:R-:W-:-:S04]  /*2900*/  FADD R27, R11, -R40 ;  /* 0x800000280b1b7221 */ /* 0x000fc80000000000 */
[----:B------:R-:W-:Y:S02]  /*2910*/  FFMA R32, R25, R27, R32 ;  /* 0x0000001b19207223 */ /* 0x000fe40000000020 */
[----:B------:R-:W4:Y:S01]  /*2920*/  LDS.U16 R25, [R3+0x1040] ;  /* 0x0010400003197984 */ /* 0x000f220000000400 */
[----:B---3--:R-:W-:-:S05]  /*2930*/  SHF.L.U32 R27, R24, 0x10, RZ ;  /* 0x00000010181b7819 */ /* 0x008fca00000006ff */
[----:B------:R-:W-:Y:S01]  /*2940*/  FADD R27, R27, R12 ;  /* 0x0000000c1b1b7221 */ /* 0x000fe20000000000 */
[----:B-1----:R-:W-:-:S03]  /*2950*/  FADD R36, R36, -R19 ;  /* 0x8000001324247221 */ /* 0x002fc60000000000 */
[----:B------:R-:W-:Y:S01]  /*2960*/  FFMA R14, R13, R27, R14 ;  /* 0x0000001b0d0e7223 */ /* 0x000fe2000000000e */
[----:B------:R-:W-:Y:S01]  /*2970*/  SHF.L.U32 R27, R26, 0x10, RZ ;  /* 0x000000101a1b7819 */ /* 0x000fe200000006ff */
[C---:B------:R-:W-:Y:S01]  /*2980*/  FFMA R26, R36.reuse, 0.5, R19 ;  /* 0x3f000000241a7823 */ /* 0x040fe20000000013 */
[----:B------:R-:W-:Y:S01]  /*2990*/  FMUL R36, R36, R36 ;  /* 0x0000002424247220 */ /* 0x000fe20000400000 */
[----:B--2---:R-:W-:Y:S01]  /*29a0*/  FADD R29, R44, R33 ;  /* 0x000000212c1d7221 */ /* 0x004fe20000000000 */
[----:B------:R-:W-:Y:S01]  /*29b0*/  SHF.L.U32 R44, R22, 0x10, RZ ;  /* 0x00000010162c7819 */ /* 0x000fe200000006ff */
[----:B------:R-:W-:Y:S01]  /*29c0*/  FADD R24, -R37, R14 ;  /* 0x0000000e25187221 */ /* 0x000fe20000000100 */
[----:B------:R-:W-:Y:S01]  /*29d0*/  FADD R19, R27, R12 ;  /* 0x0000000c1b137221 */ /* 0x000fe20000000000 */
[----:B------:R-:W-:Y:S01]  /*29e0*/  FMUL R36, R36, 6 ;  /* 0x40c0000024247820 */ /* 0x000fe20000400000 */
[----:B------:R-:W1:Y:S01]  /*29f0*/  SHFL.BFLY PT, R27, R26, 0x8, 0x1f ;  /* 0x0d001f001a1b7f89 */ /* 0x000e6200000e0000 */
[----:B------:R-:W-:Y:S01]  /*2a00*/  FFMA R37, R24, 0.16666667163372039795, R37 ;  /* 0x3e2aaaab18257823 */ /* 0x000fe20000000025 */
[----:B------:R-:W-:Y:S01]  /*2a10*/  FFMA R19, R13, R19, R44 ;  /* 0x000000130d137223 */ /* 0x000fe2000000002c */
[----:B------:R-:W-:Y:S01]  /*2a20*/  FFMA R29, R36, 0.5, R29 ;  /* 0x3f000000241d7823 */ /* 0x000fe2000000001d */
[----:B------:R-:W-:Y:S01]  /*2a30*/  LDS.U16 R22, [R3+0x1450] ;  /* 0x0014500003167984 */ /* 0x000fe20000000400 */
[----:B------:R-:W-:Y:S01]  /*2a40*/  FADD R35, R14, -R37 ;  /* 0x800000250e237221 */ /* 0x000fe20000000000 */
[----:B------:R-:W-:-:S02]  /*2a50*/  FADD R33, -R10, R19 ;  /* 0x000000130a217221 */ /* 0x000fc40000000100 */
[----:B------:R-:W2:Y:S01]  /*2a60*/  SHFL.BFLY PT, R36, R29, 0x8, 0x1f ;  /* 0x0d001f001d247f89 */ /* 0x000ea200000e0000 */
[----:B------:R-:W-:Y:S01]  /*2a70*/  FFMA R28, R24, R35, R28 ;  /* 0x00000023181c7223 */ /* 0x000fe2000000001c */
[----:B------:R-:W-:-:S04]  /*2a80*/  FFMA R24, R33, 0.16666667163372039795, R10 ;  /* 0x3e2aaaab21187823 */ /* 0x000fc8000000000a */
[----:B------:R-:W-:Y:S01]  /*2a90*/  FADD R10, R19, -R24 ;  /* 0x80000018130a7221 */ /* 0x000fe20000000000 */
[----:B----4-:R-:W-:-:S03]  /*2aa0*/  SHF.L.U32 R25, R25, 0x10, RZ ;  /* 0x0000001019197819 */ /* 0x010fc600000006ff */
[----:B------:R-:W-:Y:S01]  /*2ab0*/  FFMA R39, R33, R10, R39 ;  /* 0x0000000a21277223 */ /* 0x000fe20000000027 */
[----:B------:R-:W-:Y:S01]  /*2ac0*/  SHF.L.U32 R10, R21, 0x10, RZ ;  /* 0x00000010150a7819 */ /* 0x000fe200000006ff */
[----:B------:R-:W3:Y:S01]  /*2ad0*/  SHFL.BFLY PT, R33, R40, 0x10, 0x1f ;  /* 0x0e001f0028217f89 */ /* 0x000ee200000e0000 */
[----:B------:R-:W-:Y:S01]  /*2ae0*/  FADD R25, R25, R12 ;  /* 0x0000000c19197221 */ /* 0x000fe20000000000 */
[----:B-1----:R-:W-:-:S03]  /*2af0*/  FADD R21, -R26, R27 ;  /* 0x0000001b1a157221 */ /* 0x002fc60000000100 */
[----:B------:R-:W-:Y:S01]  /*2b00*/  FFMA R10, R13, R25, R10 ;  /* 0x000000190d0a7223 */ /* 0x000fe2000000000a */
[C---:B------:R-:W-:Y:S01]  /*2b10*/  FFMA R25, R21.reuse, 0.5, R26 ;  /* 0x3f00000015197823 */ /* 0x040fe2000000001a */
[----:B------:R-:W1:Y:S01]  /*2b20*/  SHFL.BFLY PT, R27, R32, 0x10, 0x1f ;  /* 0x0e001f00201b7f89 */ /* 0x000e6200000e0000 */
[----:B------:R-:W-:Y:S01]  /*2b30*/  FMUL R21, R21, R21 ;  /* 0x0000001515157220 */ /* 0x000fe20000400000 */
[----:B------:R-:W-:Y:S01]  /*2b40*/  FADD R26, -R9, R10 ;  /* 0x0000000a091a7221 */ /* 0x000fe20000000100 */
[----:B--2---:R-:W-:Y:S02]  /*2b50*/  FADD R36, R29, R36 ;  /* 0x000000241d247221 */ /* 0x004fe40000000000 */
[----:B------:R-:W-:Y:S01]  /*2b60*/  FMUL R29, R21, 12 ;  /* 0x41400000151d7820 */ /* 0x000fe20000400000 */
[----:B------:R-:W-:-:S03]  /*2b70*/  FFMA R21, R26, 0.16666667163372039795, R9 ;  /* 0x3e2aaaab1a157823 */ /* 0x000fc60000000009 */
[----:B------:R-:W-:Y:S02]  /*2b80*/  FFMA R9, R29, 0.5, R36 ;  /* 0x3f0000001d097823 */ /* 0x000fe40000000024 */
[----:B------:R-:W2:Y:S01]  /*2b90*/  SHFL.BFLY PT, R36, R25, 0x4, 0x1f ;  /* 0x0c801f0019247f89 */ /* 0x000ea200000e0000 */
[----:B------:R-:W-:Y:S01]  /*2ba0*/  SHF.L.U32 R35, R22, 0x10, RZ ;  /* 0x0000001016237819 */ /* 0x000fe200000006ff */
[----:B---3--:R-:W-:Y:S01]  /*2bb0*/  FADD R33, R33, -R40 ;  /* 0x8000002821217221 */ /* 0x008fe20000000000 */
[----:B------:R-:W-:Y:S01]  /*2bc0*/  SHF.L.U32 R22, R23, 0x10, RZ ;  /* 0x0000001017167819 */ /* 0x000fe200000006ff */
[----:B------:R-:W3:Y:S01]  /*2bd0*/  SHFL.BFLY PT, R44, R9, 0x4, 0x1f ;  /* 0x0c801f00092c7f89 */ /* 0x000ee200000e0000 */
[----:B------:R-:W-:Y:S01]  /*2be0*/  FADD R29, R10, -R21 ;  /* 0x800000150a1d7221 */ /* 0x000fe20000000000 */
[----:B------:R-:W-:Y:S01]  /*2bf0*/  FADD R23, R35, R12 ;  /* 0x0000000c23177221 */ /* 0x000fe20000000000 */
[----:B------:R-:W-:Y:S02]  /*2c00*/  FFMA R40, R33, 0.5, R40 ;  /* 0x3f00000021287823 */ /* 0x000fe40000000028 */
[----:B------:R-:W-:Y:S01]  /*2c10*/  FFMA R45, R26, R29, R45 ;  /* 0x0000001d1a2d7223 */ /* 0x000fe2000000002d */
[----:B------:R-:W-:Y:S01]  /*2c20*/  FFMA R23, R13, R23, R22 ;  /* 0x000000170d177223 */ /* 0x000fe20000000016 */
[----:B-1----:R-:W-:-:S02]  /*2c30*/  FADD R26, R27, R32 ;  /* 0x000000201b1a7221 */ /* 0x002fc40000000000 */
[----:B------:R-:W1:Y:S01]  /*2c40*/  SHFL.BFLY PT, R27, R40, 0x8, 0x1f ;  /* 0x0d001f00281b7f89 */ /* 0x000e6200000e0000 */
[----:B------:R-:W-:Y:S01]  /*2c50*/  FMUL R33, R33, R33 ;  /* 0x0000002121217220 */ /* 0x000fe20000400000 */
[----:B------:R-:W-:Y:S02]  /*2c60*/  FADD R29, -R18, R23 ;  /* 0x00000017121d7221 */ /* 0x000fe40000000100 */
[----:B------:R-:W4:Y:S01]  /*2c70*/  SHFL.BFLY PT, R32, R37, 0x10, 0x1f ;  /* 0x0e001f0025207f89 */ /* 0x000f2200000e0000 */
[----:B------:R-:W-:Y:S01]  /*2c80*/  FMUL R33, R33, 6 ;  /* 0x40c0000021217820 */ /* 0x000fe20000400000 */
[----:B------:R-:W-:Y:S01]  /*2c90*/  FFMA R22, R29, 0.16666667163372039795, R18 ;  /* 0x3e2aaaab1d167823 */ /* 0x000fe20000000012 */
[----:B--2---:R-:W-:Y:S02]  /*2ca0*/  FADD R36, -R25, R36 ;  /* 0x0000002419247221 */ /* 0x004fe40000000100 */
[----:B------:R-:W-:Y:S01]  /*2cb0*/  FFMA R26, R33, 0.5, R26 ;  /* 0x3f000000211a7823 */ /* 0x000fe2000000001a */
[----:B------:R-:W-:Y:S01]  /*2cc0*/  FADD R18, R23, -R22 ;  /* 0x8000001617127221 */ /* 0x000fe20000000000 */
[C---:B------:R-:W-:Y:S01]  /*2cd0*/  FFMA R25, R36.reuse, 0.5, R25 ;  /* 0x3f00000024197823 */ /* 0x040fe20000000019 */
[----:B------:R-:W-:-:S02]  /*2ce0*/  FMUL R36, R36, R36 ;  /* 0x0000002424247220 */ /* 0x000fc40000400000 */
[----:B------:R-:W-:Y:S01]  /*2cf0*/  FFMA R41, R29, R18, R41 ;  /* 0x000000121d297223 */ /* 0x000fe20000000029 */
[----:B------:R-:W-:Y:S01]  /*2d00*/  SHFL.BFLY PT, R35, R28, 0x10, 0x1f ;  /* 0x0e001f001c237f89 */ /* 0x000fe200000e0000 */
[----:B---3--:R-:W-:-:S03]  /*2d10*/  FADD R18, R9, R44 ;  /* 0x0000002c09127221 */ /* 0x008fc60000000000 */
[----:B------:R-:W2:Y:S01]  /*2d20*/  SHFL.BFLY PT, R29, R26, 0x8, 0x1f ;  /* 0x0d001f001a1d7f89 */ /* 0x000ea200000e0000 */
[----:B------:R-:W-:-:S03]  /*2d30*/  FMUL R9, R36, 24 ;  /* 0x41c0000024097820 */ /* 0x000fc60000400000 */
[----:B------:R-:W3:Y:S01]  /*2d40*/  SHFL.BFLY PT, R36, R25, 0x2, 0x1f ;  /* 0x0c401f0019247f89 */ /* 0x000ee200000e0000 */
[----:B-1----:R-:W-:Y:S01]  /*2d50*/  FADD R27, -R40, R27 ;  /* 0x0000001b281b7221 */ /* 0x002fe20000000100 */
[----:B------:R-:W-:-:S03]  /*2d60*/  FFMA R18, R9, 0.5, R18 ;  /* 0x3f00000009127823 */ /* 0x000fc60000000012 */
[C---:B------:R-:W-:Y:S01]  /*2d70*/  FFMA R9, R27.reuse, 0.5, R40 ;  /* 0x3f0000001b097823 */ /* 0x040fe20000000028 */
[----:B------:R-:W-:Y:S01]  /*2d80*/  FMUL R33, R27, R27 ;  /* 0x0000001b1b217220 */ /* 0x000fe20000400000 */
[--C-:B----4-:R-:W-:Y:S01]  /*2d90*/  FADD R32, R32, -R37.reuse ;  /* 0x8000002520207221 */ /* 0x110fe20000000000 */
[----:B------:R-:W1:Y:S03]  /*2da0*/  SHFL.BFLY PT, R27, R18, 0x2, 0x1f ;  /* 0x0c401f00121b7f89 */ /* 0x000e6600000e0000 */
[C---:B------:R-:W-:Y:S01]  /*2db0*/  FFMA R37, R32.reuse, 0.5, R37 ;  /* 0x3f00000020257823 */ /* 0x040fe20000000025 */
[----:B------:R-:W4:Y:S01]  /*2dc0*/  SHFL.BFLY PT, R40, R9, 0x4, 0x1f ;  /* 0x0c801f0009287f89 */ /* 0x000f2200000e0000 */
[----:B------:R-:W-:Y:S01]  /*2dd0*/  FMUL R32, R32, R32 ;  /* 0x0000002020207220 */ /* 0x000fe20000400000 */
[----:B------:R-:W-:Y:S02]  /*2de0*/  FMUL R33, R33, 12 ;  /* 0x4140000021217820 */ /* 0x000fe40000400000 */
[----:B------:R-:W5:Y:S01]  /*2df0*/  SHFL.BFLY PT, R44, R37, 0x8, 0x1f ;  /* 0x0d001f00252c7f89 */ /* 0x000f6200000e0000 */
[----:B------:R-:W-:Y:S01]  /*2e00*/  FMUL R32, R32, 6 ;  /* 0x40c0000020207820 */ /* 0x000fe20000400000 */
[----:B--2---:R-:W-:Y:S01]  /*2e10*/  FADD R26, R26, R29 ;  /* 0x0000001d1a1a7221 */ /* 0x004fe20000000000 */
[----:B------:R-:W-:-:S03]  /*2e20*/  FADD R29, R35, R28 ;  /* 0x0000001c231d7221 */ /* 0x000fc60000000000 */
[----:B------:R-:W-:Y:S01]  /*2e30*/  FFMA R26, R33, 0.5, R26 ;  /* 0x3f000000211a7823 */ /* 0x000fe2000000001a */
[----:B---3--:R-:W-:Y:S01]  /*2e40*/  FADD R36, -R25, R36 ;  /* 0x0000002419247221 */ /* 0x008fe20000000100 */
[----:B------:R-:W-:-:S03]  /*2e50*/  FFMA R29, R32, 0.5, R29 ;  /* 0x3f000000201d7823 */ /* 0x000fc6000000001d */
[----:B------:R-:W2:Y:S01]  /*2e60*/  SHFL.BFLY PT, R33, R26, 0x4, 0x1f ;  /* 0x0c801f001a217f89 */ /* 0x000ea200000e0000 */
[C---:B------:R-:W-:Y:S01]  /*2e70*/  FFMA R25, R36.reuse, 0.5, R25 ;  /* 0x3f00000024197823 */ /* 0x040fe20000000019 */
[----:B------:R-:W-:Y:S02]  /*2e80*/  FMUL R28, R36, R36 ;  /* 0x00000024241c7220 */ /* 0x000fe40000400000 */
[----:B------:R-:W3:Y:S01]  /*2e90*/  SHFL.BFLY PT, R36, R29, 0x8, 0x1f ;  /* 0x0d001f001d247f89 */ /* 0x000ee200000e0000 */
[----:B-1----:R-:W-:Y:S01]  /*2ea0*/  FADD R27, R18, R27 ;  /* 0x0000001b121b7221 */ /* 0x002fe20000000000 */
[----:B------:R-:W-:Y:S01]  /*2eb0*/  FMUL R28, R28, 48 ;  /* 0x424000001c1c7820 */ /* 0x000fe20000400000 */
[----:B----4-:R-:W-:Y:S01]  /*2ec0*/  FADD R40, -R9, R40 ;  /* 0x0000002809287221 */ /* 0x010fe20000000100 */
[----:B------:R-:W1:Y:S02]  /*2ed0*/  SHFL.BFLY PT, R18, R25, 0x1, 0x1f ;  /* 0x0c201f0019127f89 */ /* 0x000e6400000e0000 */
[----:B------:R-:W-:Y:S01]  /*2ee0*/  FFMA R32, R28, 0.5, R27 ;  /* 0x3f0000001c207823 */ /* 0x000fe2000000001b */
[----:B------:R-:W-:Y:S01]  /*2ef0*/  FFMA R28, R40, 0.5, R9 ;  /* 0x3f000000281c7823 */ /* 0x000fe20000000009 */
[----:B-----5:R-:W-:-:S03]  /*2f00*/  FADD R44, -R37, R44 ;  /* 0x0000002c252c7221 */ /* 0x020fc60000000100 */
[----:B------:R-:W4:Y:S01]  /*2f10*/  SHFL.BFLY PT, R9, R32, 0x1, 0x1f ;  /* 0x0c201f0020097f89 */ /* 0x000f2200000e0000 */
[----:B------:R-:W-:Y:S01]  /*2f20*/  FMUL R35, R44, R44 ;  /* 0x0000002c2c237220 */ /* 0x000fe20000400000 */
[----:B------:R-:W-:-:S04]  /*2f30*/  FMUL R40, R40, R40 ;  /* 0x0000002828287220 */ /* 0x000fc80000400000 */
[----:B------:R-:W-:Y:S01]  /*2f40*/  FMUL R27, R40, 24 ;  /* 0x41c00000281b7820 */ /* 0x000fe20000400000 */
[----:B--2---:R-:W-:Y:S01]  /*2f50*/  FADD R26, R26, R33 ;  /* 0x000000211a1a7221 */ /* 0x004fe20000000000 */
[----:B---3--:R-:W-:Y:S01]  /*2f60*/  FADD R33, R29, R36 ;  /* 0x000000241d217221 */ /* 0x008fe20000000000 */
[----:B------:R-:W-:Y:S02]  /*2f70*/  FMUL R36, R35, 12 ;  /* 0x4140000023247820 */ /* 0x000fe40000400000 */
[----:B------:R-:W-:Y:S01]  /*2f80*/  LDS.U16 R35, [R3+0x1860] ;  /* 0x0018600003237984 */ /* 0x000fe20000000400 */
[----:B------:R-:W-:Y:S01]  /*2f90*/  FFMA R26, R27, 0.5, R26 ;  /* 0x3f0000001b1a7823 */ /* 0x000fe2000000001a */
[----:B------:R-:W-:Y:S02]  /*2fa0*/  FFMA R27, R44, 0.5, R37 ;  /* 0x3f0000002c1b7823 */ /* 0x000fe40000000025 */
[----:B------:R-:W2:Y:S01]  /*2fb0*/  SHFL.BFLY PT, R49, R28, 0x2, 0x1f ;  /* 0x0c401f001c317f89 */ /* 0x000ea200000e0000 */
[----:B------:R-:W-:Y:S01]  /*2fc0*/  FFMA R33, R36, 0.5, R33 ;  /* 0x3f00000024217823 */ /* 0x000fe20000000021 */
[----:B-1----:R-:W-:-:S02]  /*2fd0*/  FADD R18, -R25, R18 ;  /* 0x0000001219127221 */ /* 0x002fc40000000100 */
[----:B------:R-:W1:Y:S01]  /*2fe0*/  SHFL.BFLY PT, R36, R27, 0x4, 0x1f ;  /* 0x0c801f001b247f89 */ /* 0x000e6200000e0000 */
[----:B----4-:R-:W-:Y:S01]  /*2ff0*/  FADD R37, R32, R9 ;  /* 0x0000000920257221 */ /* 0x010fe20000000000 */
[C---:B------:R-:W-:Y:S02]  /*3000*/  FFMA R9, R18.reuse, 0.5, R25 ;  /* 0x3f00000012097823 */ /* 0x040fe40000000019 */
[----:B------:R-:W3:Y:S04]  /*3010*/  SHFL.BFLY PT, R29, R26, 0x2, 0x1f ;  /* 0x0c401f001a1d7f89 */ /* 0x000ee800000e0000 */
[----:B------:R-:W-:Y:S01]  /*3020*/  LDS.U16 R25, [R3+0x1c70] ;  /* 0x001c700003197984 */ /* 0x000fe20000000400 */
[----:B------:R-:W-:-:S03]  /*3030*/  FMUL R18, R18, R18 ;  /* 0x0000001212127220 */ /* 0x000fc60000400000 */
[----:B------:R-:W4:Y:S01]  /*3040*/  SHFL.BFLY PT, R32, R33, 0x4, 0x1f ;  /* 0x0c801f0021207f89 */ /* 0x000f2200000e0000 */
[----:B------:R-:W-:-:S04]  /*3050*/  FMUL R18, R18, 96 ;  /* 0x42c0000012127820 */ /* 0x000fc80000400000 */
[----:B------:R-:W-:Y:S02]  /*3060*/  FFMA R18, R18, 0.5, R37 ;  /* 0x3f00000012127823 */ /* 0x000fe40000000025 */
[----:B------:R-:W5:Y:S01]  /*3070*/  SHFL.BFLY PT, R37, R24, 0x10, 0x1f ;  /* 0x0e001f0018257f89 */ /* 0x000f6200000e0000 */
[----:B--2---:R-:W-:-:S04]  /*3080*/  FADD R49, -R28, R49 ;  /* 0x000000311c317221 */ /* 0x004fc80000000100 */
[----:B------:R-:W-:Y:S01]  /*3090*/  FFMA R28, R49, 0.5, R28 ;  /* 0x3f000000311c7823 */ /* 0x000fe2000000001c */
[----:B-1----:R-:W-:Y:S01]  /*30a0*/  FADD R40, -R27, R36 ;  /* 0x000000241b287221 */ /* 0x002fe20000000100 */
[----:B------:R-:W-:Y:S01]  /*30b0*/  FMUL R49, R49, R49 ;  /* 0x0000003131317220 */ /* 0x000fe20000400000 */
[----:B------:R-:W1:Y:S01]  /*30c0*/  SHFL.BFLY PT, R36, R39, 0x10, 0x1f ;  /* 0x0e001f0027247f89 */ /* 0x000e6200000e0000 */
[----:B---3--:R-:W-:Y:S02]  /*30d0*/  FADD R29, R26, R29 ;  /* 0x0000001d1a1d7221 */ /* 0x008fe40000000000 */
[----:B------:R-:W-:Y:S01]  /*30e0*/  FMUL R26, R49, 48 ;  /* 0x42400000311a7820 */ /* 0x000fe20000400000 */
[----:B------:R-:W-:Y:S01]  /*30f0*/  SHF.L.U32 R49, R35, 0x10, RZ ;  /* 0x0000001023317819 */ /* 0x000fe200000006ff */
[C---:B------:R-:W-:Y:S01]  /*3100*/  FFMA R27, R40.reuse, 0.5, R27 ;  /* 0x3f000000281b7823 */ /* 0x040fe2000000001b */
[----:B------:R-:W2:Y:S01]  /*3110*/  SHFL.BFLY PT, R35, R28, 0x1, 0x1f ;  /* 0x0c201f001c237f89 */ /* 0x000ea200000e0000 */
[----:B------:R-:W-:Y:S01]  /*3120*/  FMUL R40, R40, R40 ;  /* 0x0000002828287220 */ /* 0x000fe20000400000 */
[----:B------:R-:W-:Y:S01]  /*3130*/  FFMA R29, R26, 0.5, R29 ;  /* 0x3f0000001a1d7823 */ /* 0x000fe2000000001d */
[----:B----4-:R-:W-:-:S02]  /*3140*/  FADD R26, R33, R32 ;  /* 0x00000020211a7221 */ /* 0x010fc40000000000 */
[----:B------:R-:W-:Y:S02]  /*3150*/  FMUL R33, R40, 24 ;  /* 0x41c0000028217820 */ /* 0x000fe40000400000 */
[----:B------:R-:W3:Y:S01]  /*3160*/  SHFL.BFLY PT, R40, R29, 0x1, 0x1f ;  /* 0x0c201f001d287f89 */ /* 0x000ee200000e0000 */
[----:B-----5:R-:W-:Y:S01]  /*3170*/  FADD R37, R37, -R24 ;  /* 0x8000001825257221 */ /* 0x020fe20000000000 */
[----:B------:R-:W-:Y:S02]  /*3180*/  FFMA R26, R33, 0.5, R26 ;  /* 0x3f000000211a7823 */ /* 0x000fe4000000001a */
[----:B------:R-:W4:Y:S01]  /*3190*/  SHFL.BFLY PT, R32, R27, 0x2, 0x1f ;  /* 0x0c401f001b207f89 */ /* 0x000f2200000e0000 */
[----:B------:R-:W-:Y:S01]  /*31a0*/  FADD R49, R49, R12 ;  /* 0x0000000c31317221 */ /* 0x000fe20000000000 */
[----:B------:R-:W-:Y:S01]  /*31b0*/  SHF.L.U32 R33, R25, 0x10, RZ ;  /* 0x0000001019217819 */ /* 0x000fe200000006ff */
[C---:B------:R-:W-:Y:S01]  /*31c0*/  FFMA R25, R37.reuse, 0.5, R24 ;  /* 0x3f00000025197823 */ /* 0x040fe20000000018 */
[----:B------:R-:W-:Y:S01]  /*31d0*/  FMUL R37, R37, R37 ;  /* 0x0000002525257220 */ /* 0x000fe20000400000 */
[----:B-1----:R-:W-:Y:S01]  /*31e0*/  FADD R36, R36, R39 ;  /* 0x0000002724247221 */ /* 0x002fe20000000000 */
[----:B------:R-:W-:-:S02]  /*31f0*/  FFMA R20, R13, R49, R20 ;  /* 0x000000310d147223 */ /* 0x000fc40000000014 */
[----:B------:R-:W-:Y:S01]  /*3200*/  FMUL R37, R37, 6 ;  /* 0x40c0000025257820 */ /* 0x000fe20000400000 */
[----:B------:R-:W-:Y:S01]  /*3210*/  FADD R39, R33, R12 ;  /* 0x0000000c21277221 */ /* 0x000fe20000000000 */
[----:B------:R-:W-:Y:S01]  /*3220*/  FADD R24, -R17, R20 ;  /* 0x0000001411187221 */ /* 0x000fe20000000100 */
[----:B------:R-:W1:Y:S01]  /*3230*/  SHFL.BFLY PT, R33, R26, 0x2, 0x1f ;  /* 0x0c401f001a217f89 */ /* 0x000e6200000e0000 */
[----:B------:R-:W-:Y:S01]  /*3240*/  FFMA R12, R37, 0.5, R36 ;  /* 0x3f000000250c7823 */ /* 0x000fe20000000024 */
[----:B--2---:R-:W-:Y:S02]  /*3250*/  FADD R35, -R28, R35 ;  /* 0x000000231c237221 */ /* 0x004fe40000000100 */
[----:B------:R-:W2:Y:S01]  /*3260*/  SHFL.BFLY PT, R36, R25, 0x8, 0x1f ;  /* 0x0d001f0019247f89 */ /* 0x000ea200000e0000 */
[----:B------:R-:W-:Y:S01]  /*3270*/  SHF.L.U32 R44, R15, 0x10, RZ ;  /* 0x000000100f2c7819 */ /* 0x000fe200000006ff */
[----:B------:R-:W-:Y:S01]  /*3280*/  FFMA R15, R24, 0.16666667163372039795, R17 ;  /* 0x3e2aaaab180f7823 */ /* 0x000fe20000000011 */
[C---:B------:R-:W-:Y:S01]  /*3290*/  FFMA R17, R35.reuse, 0.5, R28 ;  /* 0x3f00000023117823 */ /* 0x040fe2000000001c */
[----:B------:R-:W-:Y:S01]  /*32a0*/  FMUL R28, R35, R35 ;  /* 0x00000023231c7220 */ /* 0x000fe20000400000 */
[----:B---3--:R-:W-:Y:S01]  /*32b0*/  FADD R40, R29, R40 ;  /* 0x000000281d287221 */ /* 0x008fe20000000000 */
[----:B------:R-:W-:-:S02]  /*32c0*/  FADD R37, R20, -R15 ;  /* 0x8000000f14257221 */ /* 0x000fc40000000000 */
[----:B------:R-:W-:Y:S01]  /*32d0*/  FMUL R29, R28, 96 ;  /* 0x42c000001c1d7820 */ /* 0x000fe20000400000 */
[----:B------:R-:W-:Y:S01]  /*32e0*/  FFMA R13, R13, R39, R44 ;  /* 0x000000270d0d7223 */ /* 0x000fe2000000002c */
[----:B------:R-:W-:Y:S01]  /*32f0*/  FFMA R38, R24, R37, R38 ;  /* 0x0000002518267223 */ /* 0x000fe20000000026 */
[----:B------:R-:W3:Y:S01]  /*3300*/  SHFL.BFLY PT, R35, R12, 0x8, 0x1f ;  /* 0x0d001f000c237f89 */ /* 0x000ee200000e0000 */
[----:B------:R-:W-:Y:S01]  /*3310*/  FFMA R24, R29, 0.5, R40 ;  /* 0x3f0000001d187823 */ /* 0x000fe20000000028 */
[----:B----4-:R-:W-:Y:S02]  /*3320*/  FADD R32, -R27, R32 ;  /* 0x000000201b207221 */ /* 0x010fe40000000100 */
[----:B------:R-:W4:Y:S01]  /*3330*/  SHFL.BFLY PT, R40, R45, 0x10, 0x1f ;  /* 0x0e001f002d287f89 */ /* 0x000f2200000e0000 */
[----:B------:R-:W-:-:S03]  /*3340*/  FADD R37, -R46, R13 ;  /* 0x0000000d2e257221 */ /* 0x000fc60000000100 */
[----:B------:R-:W5:Y:S01]  /*3350*/  SHFL.BFLY PT, R28, R21, 0x10, 0x1f ;  /* 0x0e001f00151c7f89 */ /* 0x000f6200000e0000 */
[C---:B------:R-:W-:Y:S01]  /*3360*/  FFMA R27, R32.reuse, 0.5, R27 ;  /* 0x3f000000201b7823 */ /* 0x040fe2000000001b */
[----:B------:R-:W-:Y:S01]  /*3370*/  FMUL R32, R32, R32 ;  /* 0x0000002020207220 */ /* 0x000fe20000400000 */
[----:B------:R-:W-:Y:S01]  /*3380*/  FFMA R46, R37, 0.16666667163372039795, R46 ;  /* 0x3e2aaaab252e7823 */ /* 0x000fe2000000002e */
[----:B------:R-:W0:Y:S01]  /*3390*/  SHFL.BFLY PT, R29, R22, 0x10, 0x1f ;  /* 0x0e001f00161d7f89 */ /* 0x000e2200000e0000 */
[----:B-1----:R-:W-:Y:S01]  /*33a0*/  FADD R26, R26, R33 ;  /* 0x000000211a1a7221 */ /* 0x002fe20000000000 */
[----:B------:R-:W-:Y:S01]  /*33b0*/  FMUL R33, R32, 48 ;  /* 0x4240000020217820 */ /* 0x000fe20000400000 */
[----:B------:R-:W-:Y:S01]  /*33c0*/  FADD R32, R13, -R46 ;  /* 0x8000002e0d207221 */ /* 0x000fe20000000000 */
[----:B--2---:R-:W-:Y:S02]  /*33d0*/  FADD R44, -R25, R36 ;  /* 0x00000024192c7221 */ /* 0x004fe40000000100 */
[----:B------:R-:W-:Y:S01]  /*33e0*/  FFMA R26, R33, 0.5, R26 ;  /* 0x3f000000211a7823 */ /* 0x000fe2000000001a */
[----:B------:R-:W1:Y:S01]  /*33f0*/  SHFL.BFLY PT, R36, R41, 0x10, 0x1f ;  /* 0x0e001f0029247f89 */ /* 0x000e6200000e0000 */
[----:B------:R-:W-:Y:S01]  /*3400*/  FFMA R47, R37, R32, R47 ;  /* 0x00000020252f7223 */ /* 0x000fe2000000002f */
[C---:B------:R-:W-:Y:S01]  /*3410*/  FFMA R25, R44.reuse, 0.5, R25 ;  /* 0x3f0000002c197823 */ /* 0x040fe20000000019 */
[----:B------:R-:W-:Y:S01]  /*3420*/  FMUL R33, R44, R44 ;  /* 0x0000002c2c217220 */ /* 0x000fe20000400000 */
[----:B------:R-:W2:Y:S04]  /*3430*/  SHFL.BFLY PT, R32, R15, 0x10, 0x1f ;  /* 0x0e001f000f207f89 */ /* 0x000ea800000e0000 */
[----:B------:R-:W2:Y:S01]  /*3440*/  SHFL.BFLY PT, R44, R27, 0x1, 0x1f ;  /* 0x0c201f001b2c7f89 */ /* 0x000ea200000e0000 */
[----:B---3--:R-:W-:-:S03]  /*3450*/  FADD R35, R12, R35 ;  /* 0x000000230c237221 */ /* 0x008fc60000000000 */
[----:B------:R-:W3:Y:S01]  /*3460*/  SHFL.BFLY PT, R49, R26, 0x1, 0x1f ;  /* 0x0c201f001a317f89 */ /* 0x000ee200000e0000 */
[----:B------:R-:W-:Y:S01]  /*3470*/  FMUL R12, R33, 12 ;  /* 0x41400000210c7820 */ /* 0x000fe20000400000 */
[----:B----4-:R-:W-:Y:S01]  /*3480*/  FADD R33, R40, R45 ;  /* 0x0000002d28217221 */ /* 0x010fe20000000000 */
[----:B-----5:R-:W-:Y:S01]  /*3490*/  FADD R48, R28, -R21 ;  /* 0x800000151c307221 */ /* 0x020fe20000000000 */
[----:B------:R-:W4:Y:S01]  /*34a0*/  SHFL.BFLY PT, R40, R25, 0x4, 0x1f ;  /* 0x0c801f0019287f89 */ /* 0x000f2200000e0000 */
[----:B------:R-:W-:-:S03]  /*34b0*/  FFMA R28, R12, 0.5, R35 ;  /* 0x3f0000000c1c7823 */ /* 0x000fc60000000023 */
[----:B------:R-:W5:Y:S01]  /*34c0*/  SHFL.BFLY PT, R39, R38, 0x10, 0x1f ;  /* 0x0e001f0026277f89 */ /* 0x000f6200000e0000 */
[C---:B------:R-:W-:Y:S01]  /*34d0*/  FFMA R12, R48.reuse, 0.5, R21 ;  /* 0x3f000000300c7823 */ /* 0x040fe20000000015 */
[--C-:B0-----:R-:W-:Y:S01]  /*34e0*/  FADD R21, R29, -R22.reuse ;  /* 0x800000161d157221 */ /* 0x101fe20000000000 */
[----:B------:R-:W-:Y:S01]  /*34f0*/  FMUL R48, R48, R48 ;  /* 0x0000003030307220 */ /* 0x000fe20000400000 */
[----:B------:R-:W0:Y:S02]  /*3500*/  SHFL.BFLY PT, R37, R28, 0x4, 0x1f ;  /* 0x0c801f001c257f89 */ /* 0x000e2400000e0000 */
[C---:B------:R-:W-:Y:S01]  /*3510*/  FFMA R29, R21.reuse, 0.5, R22 ;  /* 0x3f000000151d7823 */ /* 0x040fe20000000016 */
[----:B------:R-:W-:Y:S01]  /*3520*/  FMUL R48, R48, 6 ;  /* 0x40c0000030307820 */ /* 0x000fe20000400000 */
[----:B------:R-:W-:Y:S01]  /*3530*/  FMUL R21, R21, R21 ;  /* 0x0000001515157220 */ /* 0x000fe20000400000 */
[----:B------:R-:W0:Y:S01]  /*3540*/  SHFL.BFLY PT, R35, R12, 0x8, 0x1f ;  /* 0x0d001f000c237f89 */ /* 0x000e2200000e0000 */
[----:B-1----:R-:W-:Y:S01]  /*3550*/  FADD R36, R36, R41 ;  /* 0x0000002924247221 */ /* 0x002fe20000000000 */
[----:B------:R-:W-:Y:S01]  /*3560*/  FFMA R33, R48, 0.5, R33 ;  /* 0x3f00000030217823 */ /* 0x000fe20000000021 */
[----:B------:R-:W-:Y:S01]  /*3570*/  FMUL R21, R21, 6 ;  /* 0x40c0000015157820 */ /* 0x000fe20000400000 */
[----:B--2---:R-:W-:Y:S01]  /*3580*/  FADD R48, R32, -R15 ;  /* 0x8000000f20307221 */ /* 0x004fe20000000000 */
[----:B------:R-:W-:Y:S01]  /*3590*/  FADD R44, -R27, R44 ;  /* 0x0000002c1b2c7221 */ /* 0x000fe20000000100 */
[----:B---3--:R-:W-:Y:S01]  /*35a0*/  FADD R22, R26, R49 ;  /* 0x000000311a167221 */ /* 0x008fe20000000000 */
[----:B------:R-:W-:Y:S01]  /*35b0*/  FFMA R32, R21, 0.5, R36 ;  /* 0x3f00000015207823 */ /* 0x000fe20000000024 */
[----:B------:R-:W-:Y:S01]  /*35c0*/  FFMA R26, R48, 0.5, R15 ;  /* 0x3f000000301a7823 */ /* 0x000fe2000000000f */
[----:B------:R-:W1:Y:S01]  /*35d0*/  SHFL.BFLY PT, R36, R33, 0x8, 0x1f ;  /* 0x0d001f0021247f89 */ /* 0x000e6200000e0000 */
[C---:B------:R-:W-:Y:S01]  /*35e0*/  FFMA R21, R44.reuse, 0.5, R27 ;  /* 0x3f0000002c157823 */ /* 0x040fe2000000001b */
[----:B------:R-:W-:Y:S01]  /*35f0*/  FMUL R15, R44, R44 ;  /* 0x0000002c2c0f7220 */ /* 0x000fe20000400000 */
[----:B------:R-:W-:Y:S01]  /*3600*/  FMUL R48, R48, R48 ;  /* 0x0000003030307220 */ /* 0x000fe20000400000 */
[----:B------:R-:W2:Y:S01]  /*3610*/  SHFL.BFLY PT, R44, R29, 0x8, 0x1f ;  /* 0x0d001f001d2c7f89 */ /* 0x000ea200000e0000 */
[----:B----4-:R-:W-:Y:S01]  /*3620*/  FADD R40, -R25, R40 ;  /* 0x0000002819287221 */ /* 0x010fe20000000100 */
[----:B-----5:R-:W-:Y:S01]  /*3630*/  FADD R27, R39, R38 ;  /* 0x00000026271b7221 */ /* 0x020fe20000000000 */
[----:B------:R-:W-:Y:S01]  /*3640*/  FMUL R48, R48, 6 ;  /* 0x40c0000030307820 */ /* 0x000fe20000400000 */
[----:B------:R-:W-:Y:S01]  /*3650*/  FMUL R15, R15, 96 ;  /* 0x42c000000f0f7820 */ /* 0x000fe20000400000 */
[----:B------:R-:W3:Y:S01]  /*3660*/  SHFL.BFLY PT, R39, R32, 0x8, 0x1f ;  /* 0x0d001f0020277f89 */ /* 0x000ee200000e0000 */
[----:B------:R-:W-:Y:S01]  /*3670*/  FMUL R38, R40, R40 ;  /* 0x0000002828267220 */ /* 0x000fe20000400000 */
[----:B------:R-:W-:Y:S01]  /*3680*/  FFMA R27, R48, 0.5, R27 ;  /* 0x3f000000301b7823 */ /* 0x000fe2000000001b */
[----:B------:R-:W-:Y:S01]  /*3690*/  FFMA R22, R15, 0.5, R22 ;  /* 0x3f0000000f167823 */ /* 0x000fe20000000016 */
[----:B------:R-:W4:Y:S01]  /*36a0*/  SHFL.BFLY PT, R41, R26, 0x8, 0x1f ;  /* 0x0d001f001a297f89 */ /* 0x000f2200000e0000 */
[----:B0-----:R-:W-:Y:S01]  /*36b0*/  FADD R15, R28, R37 ;  /* 0x000000251c0f7221 */ /* 0x001fe20000000000 */
[----:B------:R-:W-:-:S02]  /*36c0*/  FMUL R28, R38, 24 ;  /* 0x41c00000261c7820 */ /* 0x000fc40000400000 */
[----:B------:R-:W0:Y:S01]  /*36d0*/  SHFL.BFLY PT, R38, R27, 0x8, 0x1f ;  /* 0x0d001f001b267f89 */ /* 0x000e2200000e0000 */
[----:B------:R-:W-:Y:S01]  /*36e0*/  FADD R37, -R12, R35 ;  /* 0x000000230c257221 */ /* 0x000fe20000000100 */
[----:B------:R-:W-:Y:S02]  /*36f0*/  FFMA R15, R28, 0.5, R15 ;  /* 0x3f0000001c0f7823 */ /* 0x000fe4000000000f */
[----:B------:R-:W5:Y:S01]  /*3700*/  SHFL.BFLY PT, R35, R46, 0x10, 0x1f ;  /* 0x0e001f002e237f89 */ /* 0x000f6200000e0000 */
[----:B------:R-:W-:Y:S01]  /*3710*/  FMUL R28, R37, R37 ;  /* 0x00000025251c7220 */ /* 0x000fe20000400000 */
[----:B-1----:R-:W-:-:S03]  /*3720*/  FADD R33, R33, R36 ;  /* 0x0000002421217221 */ /* 0x002fc60000000000 */
[----:B------:R-:W-:Y:S01]  /*3730*/  FMUL R36, R28, 12 ;  /* 0x414000001c247820 */ /* 0x000fe20000400000 */
[----:B--2---:R-:W-:Y:S01]  /*3740*/  FADD R44, -R29, R44 ;  /* 0x0000002c1d2c7221 */ /* 0x004fe20000000100 */
[----:B------:R-:W-:Y:S02]  /*3750*/  FFMA R28, R37, 0.5, R12 ;  /* 0x3f000000251c7823 */ /* 0x000fe4000000000c */
[----:B------:R-:W-:Y:S01]  /*3760*/  FFMA R33, R36, 0.5, R33 ;  /* 0x3f00000024217823 */ /* 0x000fe20000000021 */
[----:B------:R-:W1:Y:S01]  /*3770*/  SHFL.BFLY PT, R12, R47, 0x10, 0x1f ;  /* 0x0e001f002f0c7f89 */ /* 0x000e6200000e0000 */
[----:B------:R-:W-:Y:S01]  /*3780*/  FMUL R36, R44, R44 ;  /* 0x0000002c2c247220 */ /* 0x000fe20000400000 */
[----:B---3--:R-:W-:Y:S01]  /*3790*/  FADD R32, R32, R39 ;  /* 0x0000002720207221 */ /* 0x008fe20000000000 */
[----:B------:R-:W-:Y:S02]  /*37a0*/  FFMA R29, R44, 0.5, R29 ;  /* 0x3f0000002c1d7823 */ /* 0x000fe4000000001d */
[----:B------:R-:W-:Y:S01]  /*37b0*/  FMUL R39, R36, 12 ;  /* 0x4140000024277820 */ /* 0x000fe20000400000 */
[----:B----4-:R-:W-:Y:S01]  /*37c0*/  FADD R41, -R26, R41 ;  /* 0x000000291a297221 */ /* 0x010fe20000000100 */
[----:B------:R-:W2:Y:S02]  /*37d0*/  SHFL.BFLY PT, R37, R28, 0x4, 0x1f ;  /* 0x0c801f001c257f89 */ /* 0x000ea400000e0000 */
[----:B------:R-:W-:Y:S01]  /*37e0*/  FFMA R32, R39, 0.5, R32 ;  /* 0x3f00000027207823 */ /* 0x000fe20000000020 */
[----:B0-----:R-:W-:Y:S01]  /*37f0*/  FADD R39, R27, R38 ;  /* 0x000000261b277221 */ /* 0x001fe20000000000 */
[----:B------:R-:W0:Y:S01]  /*3800*/  SHFL.BFLY PT, R36, R33, 0x4, 0x1f ;  /* 0x0c801f0021247f89 */ /* 0x000e2200000e0000 */
[----:B------:R-:W-:Y:S01]  /*3810*/  FFMA R25, R40, 0.5, R25 ;  /* 0x3f00000028197823 */ /* 0x000fe20000000019 */
[----:B------:R-:W-:-:S02]  /*3820*/  FMUL R40, R41, R41 ;  /* 0x0000002929287220 */ /* 0x000fc40000400000 */
[----:B------:R-:W3:Y:S01]  /*3830*/  SHFL.BFLY PT, R38, R29, 0x4, 0x1f ;  /* 0x0c801f001d267f89 */ /* 0x000ee200000e0000 */
[----:B-----5:R-:W-:Y:S01]  /*3840*/  FADD R27, R35, -R46 ;  /* 0x8000002e231b7221 */ /* 0x020fe20000000000 */
[----:B------:R-:W-:Y:S01]  /*3850*/  FMUL R40, R40, 12 ;  /* 0x4140000028287820 */ /* 0x000fe20000400000 */
[----:B------:R-:W-:-:S03]  /*3860*/  FFMA R26, R41, 0.5, R26 ;  /* 0x3f000000291a7823 */ /* 0x000fc6000000001a */
[----:B------:R-:W-:Y:S01]  /*3870*/  FFMA R35, R40, 0.5, R39 ;  /* 0x3f00000028237823 */ /* 0x000fe20000000027 */
[C---:B------:R-:W-:Y:S01]  /*3880*/  FMUL R40, R27.reuse, R27 ;  /* 0x0000001b1b287220 */ /* 0x040fe20000400000 */
[----:B------:R-:W4:Y:S01]  /*3890*/  SHFL.BFLY PT, R39, R32, 0x4, 0x1f ;  /* 0x0c801f0020277f89 */ /* 0x000f2200000e0000 */
[----:B-1----:R-:W-:Y:S01]  /*38a0*/  FADD R12, R12, R47 ;  /* 0x0000002f0c0c7221 */ /* 0x002fe20000000000 */
[----:B------:R-:W-:Y:S01]  /*38b0*/  FFMA R46, R27, 0.5, R46 ;  /* 0x3f0000001b2e7823 */ /* 0x000fe2000000002e */
[----:B------:R-:W-:Y:S01]  /*38c0*/  FMUL R41, R40, 6 ;  /* 0x40c0000028297820 */ /* 0x000fe20000400000 */
[----:B------:R-:W1:Y:S03]  /*38d0*/  SHFL.BFLY PT, R45, R26, 0x4, 0x1f ;  /* 0x0c801f001a2d7f89 */ /* 0x000e6600000e0000 */
[----:B------:R-:W-:Y:S01]  /*38e0*/  FFMA R12, R41, 0.5, R12 ;  /* 0x3f000000290c7823 */ /* 0x000fe2000000000c */
[----:B------:R-:W5:Y:S01]  /*38f0*/  SHFL.BFLY PT, R40, R35, 0x4, 0x1f ;  /* 0x0c801f0023287f89 */ /* 0x000f6200000e0000 */
[----:B--2---:R-:W-:-:S03]  /*3900*/  FADD R37, -R28, R37 ;  /* 0x000000251c257221 */ /* 0x004fc60000000100 */
[----:B------:R-:W2:Y:S01]  /*3910*/  SHFL.BFLY PT, R41, R46, 0x8, 0x1f ;  /* 0x0d001f002e297f89 */ /* 0x000ea200000e0000 */
[----:B0-----:R-:W-:Y:S01]  /*3920*/  FADD R27, R33, R36 ;  /* 0x00000024211b7221 */ /* 0x001fe20000000000 */
[----:B---3--:R-:W-:Y:S02]  /*3930*/  FADD R36, -R29, R38 ;  /* 0x000000261d247221 */ /* 0x008fe40000000100 */
[----:B------:R-:W0:Y:S01]  /*3940*/  SHFL.BFLY PT, R38, R25, 0x2, 0x1f ;  /* 0x0c401f0019267f89 */ /* 0x000e2200000e0000 */
[C---:B------:R-:W-:Y:S01]  /*3950*/  FMUL R44, R37.reuse, R37 ;  /* 0x00000025252c7220 */ /* 0x040fe20000400000 */
[----:B------:R-:W-:Y:S02]  /*3960*/  FFMA R28, R37, 0.5, R28 ;  /* 0x3f000000251c7823 */ /* 0x000fe4000000001c */
[----:B------:R-:W3:Y:S01]  /*3970*/  SHFL.BFLY PT, R37, R12, 0x8, 0x1f ;  /* 0x0d001f000c257f89 */ /* 0x000ee200000e0000 */
[----:B------:R-:W-:Y:S01]  /*3980*/  FMUL R44, R44, 24 ;  /* 0x41c000002c2c7820 */ /* 0x000fe20000400000 */
[----:B------:R-:W-:Y:S01]  /*3990*/  FMUL R33, R36, R36 ;  /* 0x0000002424217220 */ /* 0x000fe20000400000 */
[----:B----4-:R-:W-:-:S02]  /*39a0*/  FADD R39, R32, R39 ;  /* 0x0000002720277221 */ /* 0x010fc40000000000 */
[----:B------:R-:W4:Y:S01]  /*39b0*/  SHFL.BFLY PT, R32, R15, 0x2, 0x1f ;  /* 0x0c401f000f207f89 */ /* 0x000f2200000e0000 */
[----:B-1----:R-:W-:Y:S01]  /*39c0*/  FADD R45, -R26, R45 ;  /* 0x0000002d1a2d7221 */ /* 0x002fe20000000100 */
[----:B------:R-:W-:Y:S01]  /*39d0*/  FFMA R27, R44, 0.5, R27 ;  /* 0x3f0000002c1b7823 */ /* 0x000fe2000000001b */
[----:B------:R-:W-:Y:S01]  /*39e0*/  FMUL R44, R33, 24 ;  /* 0x41c00000212c7820 */ /* 0x000fe20000400000 */
[----:B------:R-:W-:Y:S01]  /*39f0*/  FFMA R29, R36, 0.5, R29 ;  /* 0x3f000000241d7823 */ /* 0x000fe2000000001d */
[----:B------:R-:W-:Y:S01]  /*3a00*/  FMUL R33, R45, R45 ;  /* 0x0000002d2d217220 */ /* 0x000fe20000400000 */
[----:B-----5:R-:W-:Y:S02]  /*3a10*/  FADD R40, R35, R40 ;  /* 0x0000002823287221 */ /* 0x020fe40000000000 */
[----:B------:R-:W1:Y:S01]  /*3a20*/  SHFL.BFLY PT, R35, R28, 0x2, 0x1f ;  /* 0x0c401f001c237f89 */ /* 0x000e6200000e0000 */
[----:B--2---:R-:W-:Y:S01]  /*3a30*/  FADD R41, -R46, R41 ;  /* 0x000000292e297221 */ /* 0x004fe20000000100 */
[----:B------:R-:W-:Y:S01]  /*3a40*/  FFMA R36, R44, 0.5, R39 ;  /* 0x3f0000002c247823 */ /* 0x000fe20000000027 */
[----:B------:R-:W-:Y:S01]  /*3a50*/  FMUL R39, R33, 24 ;  /* 0x41c0000021277820 */ /* 0x000fe20000400000 */
[----:B------:R-:W2:Y:S01]  /*3a60*/  SHFL.BFLY PT, R44, R29, 0x2, 0x1f ;  /* 0x0c401f001d2c7f89 */ /* 0x000ea200000e0000 */
[----:B------:R-:W-:Y:S01]  /*3a70*/  FFMA R46, R41, 0.5, R46 ;  /* 0x3f000000292e7823 */ /* 0x000fe2000000002e */
[----:B------:R-:W-:Y:S01]  /*3a80*/  FFMA R33, R45, 0.5, R26 ;  /* 0x3f0000002d217823 */ /* 0x000fe2000000001a */
[----:B------:R-:W-:Y:S01]  /*3a90*/  FMUL R41, R41, R41 ;  /* 0x0000002929297220 */ /* 0x000fe20000400000 */
[----:B0-----:R-:W-:Y:S01]  /*3aa0*/  FADD R38, -R25, R38 ;  /* 0x0000002619267221 */ /* 0x001fe20000000100 */
[----:B------:R-:W-:-:S02]  /*3ab0*/  FFMA R26, R39, 0.5, R40 ;  /* 0x3f000000271a7823 */ /* 0x000fc40000000028 */
[----:B------:R-:W0:Y:S01]  /*3ac0*/  SHFL.BFLY PT, R40, R27, 0x2, 0x1f ;  /* 0x0c401f001b287f89 */ /* 0x000e2200000e0000 */
[----:B---3--:R-:W-:Y:S01]  /*3ad0*/  FADD R12, R12, R37 ;  /* 0x000000250c0c7221 */ /* 0x008fe20000000000 */
[----:B------:R-:W-:Y:S01]  /*3ae0*/  FMUL R39, R41, 12 ;  /* 0x4140000029277820 */ /* 0x000fe20000400000 */
[C---:B------:R-:W-:Y:S01]  /*3af0*/  FFMA R25, R38.reuse, 0.5, R25 ;  /* 0x3f00000026197823 */ /* 0x040fe20000000019 */
[----:B------:R-:W3:Y:S01]  /*3b00*/  SHFL.BFLY PT, R37, R36, 0x2, 0x1f ;  /* 0x0c401f0024257f89 */ /* 0x000ee200000e0000 */
[----:B------:R-:W-:-:S03]  /*3b10*/  FMUL R41, R38, R38 ;  /* 0x0000002626297220 */ /* 0x000fc60000400000 */
[----:B------:R-:W5:Y:S01]  /*3b20*/  SHFL.BFLY PT, R38, R33, 0x2, 0x1f ;  /* 0x0c401f0021267f89 */ /* 0x000f6200000e0000 */
[----:B------:R-:W-:Y:S01]  /*3b30*/  FFMA R12, R39, 0.5, R12 ;  /* 0x3f000000270c7823 */ /* 0x000fe2000000000c */
[----:B----4-:R-:W-:Y:S01]  /*3b40*/  FADD R32, R15, R32 ;  /* 0x000000200f207221 */ /* 0x010fe20000000000 */
[----:B------:R-:W-:Y:S01]  /*3b50*/  FMUL R41, R41, 48 ;  /* 0x4240000029297820 */ /* 0x000fe20000400000 */
[----:B------:R-:W4:Y:S04]  /*3b60*/  SHFL.BFLY PT, R39, R46, 0x4, 0x1f ;  /* 0x0c801f002e277f89 */ /* 0x000f2800000e0000 */
[----:B------:R-:W4:Y:S01]  /*3b70*/  SHFL.BFLY PT, R15, R26, 0x2, 0x1f ;  /* 0x0c401f001a0f7f89 */ /* 0x000f2200000e0000 */
[----:B------:R-:W-:Y:S01]  /*3b80*/  FFMA R32, R41, 0.5, R32 ;  /* 0x3f00000029207823 */ /* 0x000fe20000000020 */
[----:B-1----:R-:W-:-:S02]  /*3b90*/  FADD R35, -R28, R35 ;  /* 0x000000231c237221 */ /* 0x002fc40000000100 */
[----:B------:R-:W1:Y:S01]  /*3ba0*/  SHFL.BFLY PT, R41, R12, 0x4, 0x1f ;  /* 0x0c801f000c297f89 */ /* 0x000e6200000e0000 */
[----:B--2---:R-:W-:Y:S01]  /*3bb0*/  FADD R44, -R29, R44 ;  /* 0x0000002c1d2c7221 */ /* 0x004fe20000000100 */
[C---:B------:R-:W-:Y:S01]  /*3bc0*/  FFMA R28, R35.reuse, 0.5, R28 ;  /* 0x3f000000231c7823 */ /* 0x040fe2000000001c */
[----:B------:R-:W-:Y:S01]  /*3bd0*/  FMUL R35, R35, R35 ;  /* 0x0000002323237220 */ /* 0x000fe20000400000 */
[----:B0-----:R-:W-:Y:S01]  /*3be0*/  FADD R27, R27, R40 ;  /* 0x000000281b1b7221 */ /* 0x001fe20000000000 */
[----:B------:R-:W-:Y:S02]  /*3bf0*/  FMUL R45, R44, R44 ;  /* 0x0000002c2c2d7220 */ /* 0x000fe40000400000 */
[----:B------:R-:W-:Y:S01]  /*3c00*/  FMUL R40, R35, 48 ;  /* 0x4240000023287820 */ /* 0x000fe20000400000 */
[----:B---3--:R-:W-:Y:S01]  /*3c10*/  FADD R35, R36, R37 ;  /* 0x0000002524237221 */ /* 0x008fe20000000000 */
[----:B------:R-:W-:Y:S01]  /*3c20*/  FMUL R36, R45, 48 ;  /* 0x424000002d247820 */ /* 0x000fe20000400000 */
[----:B-----5:R-:W-:-:S03]  /*3c30*/  FADD R38, -R33, R38 ;  /* 0x0000002621267221 */ /* 0x020fc60000000100 */
[----:B------:R-:W-:Y:S01]  /*3c40*/  FFMA R35, R36, 0.5, R35 ;  /* 0x3f00000024237823 */ /* 0x000fe20000000023 */
[----:B------:R-:W-:Y:S01]  /*3c50*/  FMUL R36, R38, R38 ;  /* 0x0000002626247220 */ /* 0x000fe20000400000 */
[----:B----4-:R-:W-:Y:S01]  /*3c60*/  FADD R39, -R46, R39 ;  /* 0x000000272e277221 */ /* 0x010fe20000000100 */
[----:B------:R-:W-:Y:S02]  /*3c70*/  FADD R26, R26, R15 ;  /* 0x0000000f1a1a7221 */ /* 0x000fe40000000000 */
[----:B------:R-:W-:Y:S01]  /*3c80*/  FMUL R15, R36, 48 ;  /* 0x42400000240f7820 */ /* 0x000fe20000400000 */
[C---:B------:R-:W-:Y:S01]  /*3c90*/  FMUL R37, R39.reuse, R39 ;  /* 0x0000002727257220 */ /* 0x040fe20000400000 */
[----:B------:R-:W-:Y:S01]  /*3ca0*/  FFMA R46, R39, 0.5, R46 ;  /* 0x3f000000272e7823 */ /* 0x000fe2000000002e */
[----:B-1----:R-:W-:Y:S01]  /*3cb0*/  FADD R41, R12, R41 ;  /* 0x000000290c297221 */ /* 0x002fe20000000000 */
[----:B------:R-:W-:Y:S01]  /*3cc0*/  FFMA R26, R15, 0.5, R26 ;  /* 0x3f0000000f1a7823 */ /* 0x000fe2000000001a */
[----:B------:R-:W-:-:S02]  /*3cd0*/  FMUL R12, R37, 24 ;  /* 0x41c00000250c7820 */ /* 0x000fc40000400000 */
[----:B------:R-:W0:Y:S01]  /*3ce0*/  SHFL.BFLY PT, R15, R46, 0x2, 0x1f ;  /* 0x0c401f002e0f7f89 */ /* 0x000e2200000e0000 */
[----:B------:R-:W-:Y:S01]  /*3cf0*/  F2FP.BF16.F32.PACK_AB R16, R11, R16 ;  /* 0x000000100b10723e */ /* 0x000fe200000010ff */
[----:B------:R-:W-:Y:S01]  /*3d00*/  BAR.SYNC.DEFER_BLOCKING 0x0 ;  /* 0x0000000000007b1d */ /* 0x000fe20000010000 */
[----:B------:R-:W-:Y:S01]  /*3d10*/  FFMA R11, R12, 0.5, R41 ;  /* 0x3f0000000c0b7823 */ /* 0x000fe20000000029 */
[----:B------:R-:W-:Y:S02]  /*3d20*/  F2FP.BF16.F32.PACK_AB R19, R19, R14 ;  /* 0x0000000e1313723e */ /* 0x000fe400000010ff */
[----:B------:R-:W-:Y:S02]  /*3d30*/  F2FP.BF16.F32.PACK_AB R10, R23, R10 ;  /* 0x0000000a170a723e */ /* 0x000fe400000010ff */
[----:B------:R-:W-:Y:S01]  /*3d40*/  F2FP.BF16.F32.PACK_AB R13, R13, R20 ;  /* 0x000000140d0d723e */ /* 0x000fe200000010ff */
[----:B------:R-:W-:Y:S01]  /*3d50*/  FFMA R27, R40, 0.5, R27 ;  /* 0x3f000000281b7823 */ /* 0x000fe2000000001b */
[----:B------:R-:W-:Y:S01]  /*3d60*/  FFMA R33, R38, 0.5, R33 ;  /* 0x3f00000026217823 */ /* 0x000fe20000000021 */
[----:B------:R-:W-:Y:S01]  /*3d70*/  PRMT R36, R16, 0x7632, R36 ;  /* 0x0000763210247816 */ /* 0x000fe20000000024 */
[----:B------:R-:W1:Y:S01]  /*3d80*/  SHFL.BFLY PT, R14, R11, 0x2, 0x1f ;  /* 0x0c401f000b0e7f89 */ /* 0x000e6200000e0000 */
[----:B------:R-:W-:-:S02]  /*3d90*/  PRMT R38, R19, 0x7632, R38 ;  /* 0x0000763213267816 */ /* 0x000fc40000000026 */
[----:B------:R-:W-:Y:S02]  /*3da0*/  PRMT R39, R10, 0x7632, R39 ;  /* 0x000076320a277816 */ /* 0x000fe40000000027 */
[C---:B------:R-:W-:Y:S01]  /*3db0*/  PRMT R40, R13.reuse, 0x7632, R40 ;  /* 0x000076320d287816 */ /* 0x040fe20000000028 */
[----:B------:R-:W2:Y:S04]  /*3dc0*/  SHFL.BFLY PT, R12, R25, 0x1, 0x1f ;  /* 0x0c201f00190c7f89 */ /* 0x000ea800000e0000 */
[----:B------:R3:W-:Y:S04]  /*3dd0*/  STS.U16 [R3], R16 ;  /* 0x0000001003007388 */ /* 0x0007e80000000400 */
[----:B------:R-:W-:Y:S01]  /*3de0*/  STS.U16 [R3+0x410], R36 ;  /* 0x0004102403007388 */ /* 0x000fe20000000400 */
[----:B---3--:R-:W-:-:S03]  /*3df0*/  PRMT R16, R13, 0x7610, R16 ;  /* 0x000076100d107816 */ /* 0x008fc60000000010 */
[----:B------:R-:W-:Y:S04]  /*3e00*/  STS.U16 [R3+0x820], R19 ;  /* 0x0008201303007388 */ /* 0x000fe80000000400 */
[----:B------:R-:W-:Y:S04]  /*3e10*/  STS.U16 [R3+0xc30], R38 ;  /* 0x000c302603007388 */ /* 0x000fe80000000400 */
[----:B------:R-:W-:Y:S04]  /*3e20*/  STS.U16 [R3+0x1040], R10 ;  /* 0x0010400a03007388 */ /* 0x000fe80000000400 */
[----:B------:R-:W-:Y:S04]  /*3e30*/  STS.U16 [R3+0x1450], R39 ;  /* 0x0014502703007388 */ /* 0x000fe80000000400 */
[----:B------:R3:W-:Y:S04]  /*3e40*/  STS.U16 [R3+0x1860], R16 ;  /* 0x0018601003007388 */ /* 0x0007e80000000400 */
[----:B------:R-:W-:Y:S01]  /*3e50*/  STS.U16 [R3+0x1c70], R40 ;  /* 0x001c702803007388 */ /* 0x000fe20000000400 */
[----:B0-----:R-:W-:-:S04]  /*3e60*/  FADD R15, -R46, R15 ;  /* 0x0000000f2e0f7221 */ /* 0x001fc80000000100 */
[----:B------:R-:W-:Y:S01]  /*3e70*/  FMUL R13, R15, R15 ;  /* 0x0000000f0f0d7220 */ /* 0x000fe20000400000 */
[----:B-1----:R-:W-:-:S03]  /*3e80*/  FADD R14, R11, R14 ;  /* 0x0000000e0b0e7221 */ /* 0x002fc60000000000 */
[----:B------:R-:W-:Y:S01]  /*3e90*/  FMUL R13, R13, 48 ;  /* 0x424000000d0d7820 */ /* 0x000fe20000400000 */
[----:B------:R-:W-:Y:S01]  /*3ea0*/  FFMA R11, R15, 0.5, R46 ;  /* 0x3f0000000f0b7823 */ /* 0x000fe2000000002e */
[----:B--2---:R-:W-:Y:S02]  /*3eb0*/  FADD R46, -R25, R12 ;  /* 0x0000000c192e7221 */ /* 0x004fe40000000100 */
[----:B---3--:R-:W-:Y:S01]  /*3ec0*/  FFMA R16, R13, 0.5, R14 ;  /* 0x3f0000000d107823 */ /* 0x008fe2000000000e */
[----:B------:R-:W-:Y:S01]  /*3ed0*/  BAR.SYNC.DEFER_BLOCKING 0x0 ;  /* 0x0000000000007b1d */ /* 0x000fe20000010000 */
[----:B------:R-:W-:-:S05]  /*3ee0*/  FFMA R29, R44, 0.5, R29 ;  /* 0x3f0000002c1d7823 */ /* 0x000fca000000001d */
[----:B------:R-:W0:Y:S04]  /*3ef0*/  SHFL.BFLY PT, R23, R32, 0x1, 0x1f ;  /* 0x0c201f0020177f89 */ /* 0x000e2800000e0000 */
[----:B------:R-:W-:Y:S01]  /*3f00*/  LDS.128 R12, [R2] ;  /* 0x00000000020c7984 */ /* 0x000fe20000000c00 */
[----:B------:R-:W1:Y:S03]  /*3f10*/  S2R R10, SR_TID.X ;  /* 0x00000000000a7919 */ /* 0x000e660000002100 */
[----:B------:R-:W2:Y:S04]  /*3f20*/  SHFL.BFLY PT, R36, R29, 0x1, 0x1f ;  /* 0x0c201f001d247f89 */ /* 0x000ea800000e0000 */
[----:B------:R-:W3:Y:S04]  /*3f30*/  SHFL.BFLY PT, R37, R28, 0x1, 0x1f ;  /* 0x0c201f001c257f89 */ /* 0x000ee800000e0000 */
[----:B------:R-:W4:Y:S04]  /*3f40*/  SHFL.BFLY PT, R20, R33, 0x1, 0x1f ;  /* 0x0c201f0021147f89 */ /* 0x000f2800000e0000 */
[----:B------:R-:W5:Y:S04]  /*3f50*/  SHFL.BFLY PT, R40, R11, 0x1, 0x1f ;  /* 0x0c201f000b287f89 */ /* 0x000f6800000e0000 */
[----:B------:R-:W1:Y:S04]  /*3f60*/  SHFL.BFLY PT, R38, R35, 0x1, 0x1f ;  /* 0x0c201f0023267f89 */ /* 0x000e6800000e0000 */
[----:B------:R-:W5:Y:S01]  /*3f70*/  SHFL.BFLY PT, R19, R26, 0x1, 0x1f ;  /* 0x0c201f001a137f89 */ /* 0x000f6200000e0000 */
[----:B0-----:R-:W-:-:S03]  /*3f80*/  FADD R32, R32, R23 ;  /* 0x0000001720207221 */ /* 0x001fc60000000000 */
[----:B------:R-:W0:Y:S04]  /*3f90*/  SHFL.BFLY PT, R44, R27, 0x1, 0x1f ;  /* 0x0c201f001b2c7f89 */ /* 0x000e2800000e0000 */
[----:B------:R-:W0:Y:S01]  /*3fa0*/  SHFL.BFLY PT, R23, R16, 0x1, 0x1f ;  /* 0x0c201f0010177f89 */ /* 0x000e2200000e0000 */
[----:B--2---:R-:W-:-:S03]  /*3fb0*/  FADD R36, -R29, R36 ;  /* 0x000000241d247221 */ /* 0x004fc60000000100 */
[----:B------:R-:W-:Y:S01]  /*3fc0*/  STG.E.128 desc[UR6][R30.64], R12 ;  /* 0x0000000c1e007986 */ /* 0x000fe2000c101d06 */
[----:B------:R-:W-:Y:S01]  /*3fd0*/  FFMA R29, R36, 0.5, R29 ;  /* 0x3f000000241d7823 */ /* 0x000fe2000000001d */
[----:B---3--:R-:W-:Y:S01]  /*3fe0*/  FADD R37, -R28, R37 ;  /* 0x000000251c257221 */ /* 0x008fe20000000100 */
[----:B----4-:R-:W-:Y:S01]  /*3ff0*/  FADD R20, -R33, R20 ;  /* 0x0000001421147221 */ /* 0x010fe20000000100 */
[----:B------:R-:W-:Y:S01]  /*4000*/  FMUL R36, R36, R36 ;  /* 0x0000002424247220 */ /* 0x000fe20000400000 */
[----:B-1----:R-:W-:Y:S01]  /*4010*/  LOP3.LUT P0, RZ, R10, 0x1f, RZ, 0xc0, !PT ;  /* 0x0000001f0aff7812 */ /* 0x002fe2000780c0ff */
[----:B-----5:R-:W-:Y:S01]  /*4020*/  FADD R40, -R11, R40 ;  /* 0x000000280b287221 */ /* 0x020fe20000000100 */
[C---:B------:R-:W-:Y:S01]  /*4030*/  FFMA R25, R46.reuse, 0.5, R25 ;  /* 0x3f0000002e197823 */ /* 0x040fe20000000019 */
[----:B------:R-:W-:Y:S01]  /*4040*/  FMUL R46, R46, R46 ;  /* 0x0000002e2e2e7220 */ /* 0x000fe20000400000 */
[----:B------:R-:W-:Y:S01]  /*4050*/  FADD R38, R35, R38 ;  /* 0x0000002623267221 */ /* 0x000fe20000000000 */
[----:B------:R-:W-:Y:S01]  /*4060*/  FMUL R41, R37, R37 ;  /* 0x0000002525297220 */ /* 0x000fe20000400000 */
[----:B------:R-:W-:Y:S01]  /*4070*/  FMUL R35, R20, R20 ;  /* 0x0000001414237220 */ /* 0x000fe20000400000 */
[----:B------:R-:W-:Y:S01]  /*4080*/  FADD R26, R26, R19 ;  /* 0x000000131a1a7221 */ /* 0x000fe20000000000 */
[----:B------:R-:W-:Y:S01]  /*4090*/  FMUL R19, R36, 96 ;  /* 0x42c0000024137820 */ /* 0x000fe20000400000 */
[----:B------:R-:W-:Y:S01]  /*40a0*/  FMUL R36, R40, R40 ;  /* 0x0000002828247220 */ /* 0x000fe20000400000 */
[----:B------:R-:W-:Y:S01]  /*40b0*/  FMUL R39, R46, 96 ;  /* 0x42c000002e277820 */ /* 0x000fe20000400000 */
[----:B------:R-:W-:Y:S01]  /*40c0*/  BAR.SYNC.DEFER_BLOCKING 0x0 ;  /* 0x0000000000007b1d */ /* 0x000fe20000010000 */
[----:B0-----:R-:W-:Y:S01]  /*40d0*/  FADD R44, R27, R44 ;  /* 0x0000002c1b2c7221 */ /* 0x001fe20000000000 */
[----:B------:R-:W-:Y:S01]  /*40e0*/  FMUL R41, R41, 96 ;  /* 0x42c0000029297820 */ /* 0x000fe20000400000 */
[----:B------:R-:W-:Y:S01]  /*40f0*/  FMUL R35, R35, 96 ;  /* 0x42c0000023237820 */ /* 0x000fe20000400000 */
[----:B------:R-:W-:Y:S01]  /*4100*/  FADD R23, R16, R23 ;  /* 0x0000001710177221 */ /* 0x000fe20000000000 */
[----:B------:R-:W-:Y:S01]  /*4110*/  FMUL R36, R36, 96 ;  /* 0x42c0000024247820 */ /* 0x000fe20000400000 */
[----:B------:R-:W-:Y:S01]  /*4120*/  SHF.R.U32.HI R16, RZ, 0x3, R10 ;  /* 0x00000003ff107819 */ /* 0x000fe2000001160a */
[----:B------:R-:W-:Y:S01]  /*4130*/  FFMA R27, R39, 0.5, R32 ;  /* 0x3f000000271b7823 */ /* 0x000fe20000000020 */
[----:B------:R-:W-:Y:S01]  /*4140*/  FFMA R33, R20, 0.5, R33 ;  /* 0x3f00000014217823 */ /* 0x000fe20000000021 */
[----:B------:R-:W-:Y:S01]  /*4150*/  FFMA R28, R37, 0.5, R28 ;  /* 0x3f000000251c7823 */ /* 0x000fe2000000001c */
[----:B------:R-:W-:Y:S01]  /*4160*/  FFMA R32, R41, 0.5, R44 ;  /* 0x3f00000029207823 */ /* 0x000fe2000000002c */
[----:B------:R-:W-:Y:S01]  /*4170*/  FFMA R20, R35, 0.5, R26 ;  /* 0x3f00000023147823 */ /* 0x000fe2000000001a */
[----:B------:R-:W-:Y:S01]  /*4180*/  FFMA R19, R19, 0.5, R38 ;  /* 0x3f00000013137823 */ /* 0x000fe20000000026 */
[----:B------:R-:W-:Y:S01]  /*4190*/  FFMA R11, R40, 0.5, R11 ;  /* 0x3f000000280b7823 */ /* 0x000fe2000000000b */
[----:B------:R-:W-:Y:S01]  /*41a0*/  FFMA R23, R36, 0.5, R23 ;  /* 0x3f00000024177823 */ /* 0x000fe20000000017 */
[----:B------:R-:W-:-:S02]  /*41b0*/  LOP3.LUT R16, R16, 0x3c, RZ, 0xc0, !PT ;  /* 0x0000003c10107812 */ /* 0x000fc400078ec0ff */
[----:B------:R-:W-:Y:S02]  /*41c0*/  @!P0 MOV R35, 0x43400000 ;  /* 0x4340000000238802 */ /* 0x000fe40000000f00 */
[----:B------:R-:W-:Y:S02]  /*41d0*/  @!P0 MOV R37, 0x43400000 ;  /* 0x4340000000258802 */ /* 0x000fe40000000f00 */
[----:B------:R-:W-:Y:S02]  /*41e0*/  @!P0 MOV R39, 0x43400000 ;  /* 0x4340000000278802 */ /* 0x000fe40000000f00 */
[----:B------:R-:W-:Y:S02]  /*41f0*/  @!P0 MOV R41, 0x43400000 ;  /* 0x4340000000298802 */ /* 0x000fe40000000f00 */
[----:B------:R-:W-:Y:S02]  /*4200*/  @!P0 MOV R45, 0x43400000 ;  /* 0x43400000002d8802 */ /* 0x000fe40000000f00 */
[----:B------:R-:W-:-:S02]  /*4210*/  @!P0 MOV R47, 0x43400000 ;  /* 0x43400000002f8802 */ /* 0x000fc40000000f00 */
[----:B------:R-:W-:Y:S02]  /*4220*/  @!P0 MOV R49, 0x43400000 ;  /* 0x4340000000318802 */ /* 0x000fe40000000f00 */
[----:B------:R-:W-:Y:S01]  /*4230*/  @!P0 MOV R51, 0x43400000 ;  /* 0x4340000000338802 */ /* 0x000fe20000000f00 */
[----:B------:R-:W-:Y:S04]  /*4240*/  @!P0 STS [R16+UR4+0x400], R35 ;  /* 0x0004002310008988 */ /* 0x000fe80008000804 */
[----:B------:R-:W-:Y:S04]  /*4250*/  @!P0 STS [R16+UR4+0x440], R37 ;  /* 0x0004402510008988 */ /* 0x000fe80008000804 */
[----:B------:R-:W-:Y:S04]  /*4260*/  @!P0 STS [R16+UR4+0x480], R39 ;  /* 0x0004802710008988 */ /* 0x000fe80008000804 */
[----:B------:R-:W-:Y:S04]  /*4270*/  @!P0 STS [R16+UR4+0x4c0], R41 ;  /* 0x0004c02910008988 */ /* 0x000fe80008000804 */
[----:B------:R-:W-:Y:S04]  /*4280*/  @!P0 STS [R16+UR4+0x500], R45 ;  /* 0x0005002d10008988 */ /* 0x000fe80008000804 */
[----:B------:R-:W-:Y:S04]  /*4290*/  @!P0 STS [R16+UR4+0x540], R47 ;  /* 0x0005402f10008988 */ /* 0x000fe80008000804 */
[----:B------:R-:W-:Y:S04]  /*42a0*/  @!P0 STS [R16+UR4+0x580], R49 ;  /* 0x0005803110008988 */ /* 0x000fe80008000804 */
[----:B------:R-:W-:Y:S04]  /*42b0*/  @!P0 STS [R16+UR4+0x5c0], R51 ;  /* 0x0005c03310008988 */ /* 0x000fe80008000804 */
[----:B------:R0:W-:Y:S04]  /*42c0*/  @!P0 STS [R16+UR4], R9 ;  /* 0x0000000910008988 */ /* 0x0001e80008000804 */
        /* <DEDUP_REMOVED lines=14> */
[----:B------:R-:W-:Y:S01]  /*43b0*/  @!P0 STS [R16+UR4+0x3c0], R23 ;  /* 0x0003c01710008988 */ /* 0x000fe20008000804 */
[----:B------:R-:W-:Y:S01]  /*43c0*/  BAR.SYNC.DEFER_BLOCKING 0x0 ;  /* 0x0000000000007b1d */ /* 0x000fe20000010000 */
[----:B------:R-:W-:-:S02]  /*43d0*/  ISETP.GE.AND P1, PT, R10, 0x80, PT ;  /* 0x000000800a00780c */ /* 0x000fc40003f26270 */
[----:B0-----:R-:W-:-:S11]  /*43e0*/  LEA R9, R10, UR4, 0x2 ;  /* 0x000000040a097c11 */ /* 0x001fd6000f8e10ff */
[----:B------:R-:W0:Y:S04]  /*43f0*/  @!P1 LDS R6, [R9+0x400] ;  /* 0x0004000009069984 */ /* 0x000e280000000800 */
[----:B------:R-:W-:Y:S04]  /*4400*/  @!P1 LDS R5, [R9] ;  /* 0x0000000009059984 */ /* 0x000fe80000000800 */
[----:B------:R-:W-:Y:S04]  /*4410*/  @!P1 LDS R7, [R9+0x200] ;  /* 0x0002000009079984 */ /* 0x000fe80000000800 */
[----:B0-----:R-:W0:Y:S02]  /*4420*/  SHFL.BFLY PT, R13, R6, 0x8, 0x1f ;  /* 0x0d001f00060d7f89 */ /* 0x001e2400000e0000 */
[----:B0-----:R-:W-:-:S05]  /*4430*/  FADD R15, R6, R13 ;  /* 0x0000000d060f7221 */ /* 0x001fca0000000000 */
[C---:B------:R-:W-:Y:S01]  /*4440*/  FSETP.GEU.AND P1, PT, |R15|.reuse, 1.175494350822287508e-38, PT ;  /* 0x008000000f00780b */ /* 0x040fe20003f2e200 */
[C---:B------:R-:W-:Y:S01]  /*4450*/  FMUL R12, R15.reuse, 0.25 ;  /* 0x3e8000000f0c7820 */ /* 0x040fe20000400000 */
[----:B------:R-:W-:Y:S01]  /*4460*/  FSETP.GT.AND P0, PT, |R15|, 8.50705917302346158658e+37, PT ;  /* 0x7e8000000f00780b */ /* 0x000fe20003f04200 */
[----:B------:R-:W0:Y:S03]  /*4470*/  SHFL.BFLY PT, R18, R15, 0x4, 0x1f ;  /* 0x0c801f000f127f89 */ /* 0x000e2600000e0000 */
[----:B------:R-:W-:Y:S02]  /*4480*/  FSEL R16, R12, R15, P0 ;  /* 0x0000000f0c107208 */ /* 0x000fe40000000000 */
[----:B------:R-:W1:Y:S05]  /*4490*/  SHFL.BFLY PT, R12, R5, 0x8, 0x1f ;  /* 0x0d001f00050c7f89 */ /* 0x000e6a00000e0000 */
[----:B------:R-:W-:Y:S01]  /*44a0*/  @!P1 FMUL R16, R16, 16777216 ;  /* 0x4b80000010109820 */ /* 0x000fe20000400000 */
[----:B------:R-:W2:Y:S05]  /*44b0*/  SHFL.BFLY PT, R14, R7, 0x8, 0x1f ;  /* 0x0d001f00070e7f89 */ /* 0x000eaa00000e0000 */
[----:B------:R-:W3:Y:S01]  /*44c0*/  MUFU.RCP R16, R16 ;  /* 0x0000001000107308 */ /* 0x000ee20000001000 */
[----:B------:R-:W-:-:S04]  /*44d0*/  @P0 FMUL R13, R13, 0.25 ;  /* 0x3e8000000d0d0820 */ /* 0x000fc80000400000 */
[----:B------:R-:W-:Y:S01]  /*44e0*/  @!P1 FMUL R13, R13, 16777216 ;  /* 0x4b8000000d0d9820 */ /* 0x000fe20000400000 */
[C---:B0-----:R-:W-:Y:S01]  /*44f0*/  FADD R11, R15.reuse, R18 ;  /* 0x000000120f0b7221 */ /* 0x041fe20000000000 */
[----:B------:R-:W-:-:S04]  /*4500*/  FSETP.NEU.AND P1, PT, R15, RZ, PT ;  /* 0x000000ff0f00720b */ /* 0x000fc80003f2d000 */
[----:B------:R-:W-:Y:S01]  /*4510*/  FSETP.GEU.AND P2, PT, |R11|, 1.175494350822287508e-38, PT ;  /* 0x008000000b00780b */ /* 0x000fe20003f4e200 */
[----:B---3--:R-:W-:Y:S01]  /*4520*/  FMUL R13, R16, R13 ;  /* 0x0000000d100d7220 */ /* 0x008fe20000400000 */
[----:B-1----:R-:W-:Y:S01]  /*4530*/  FADD R12, -R5, R12 ;  /* 0x0000000c050c7221 */ /* 0x002fe20000000100 */
[C---:B------:R-:W-:Y:S01]  /*4540*/  FMUL R20, R11.reuse, 0.25 ;  /* 0x3e8000000b147820 */ /* 0x040fe20000400000 */
[----:B------:R-:W-:Y:S01]  /*4550*/  FSETP.GT.AND P0, PT, |R11|, 8.50705917302346158658e+37, PT ;  /* 0x7e8000000b00780b */ /* 0x000fe20003f04200 */
[----:B------:R-:W0:Y:S01]  /*4560*/  SHFL.BFLY PT, R16, R11, 0x2, 0x1f ;  /* 0x0c401f000b107f89 */ /* 0x000e2200000e0000 */
[----:B------:R-:W-:Y:S01]  /*4570*/  FSEL R13, R13, RZ, P1 ;  /* 0x000000ff0d0d7208 */ /* 0x000fe20000800000 */
[----:B------:R-:W-:Y:S01]  /*4580*/  FMUL R17, R12, R12 ;  /* 0x0000000c0c117220 */ /* 0x000fe20000400000 */
[----:B------:R-:W-:-:S03]  /*4590*/  FSEL R20, R20, R11, P0 ;  /* 0x0000000b14147208 */ /* 0x000fc60000000000 */
[----:B------:R-:W-:Y:S01]  /*45a0*/  FFMA R12, R12, R13, R5 ;  /* 0x0000000d0c0c7223 */ /* 0x000fe20000000005 */
[----:B------:R-:W-:Y:S01]  /*45b0*/  FMUL R17, R6, R17 ;  /* 0x0000001106117220 */ /* 0x000fe20000400000 */
[----:B--2---:R-:W-:Y:S01]  /*45c0*/  FADD R14, R7, R14 ;  /* 0x0000000e070e7221 */ /* 0x004fe20000000000 */
[----:B------:R-:W-:Y:S02]  /*45d0*/  @!P2 FMUL R20, R20, 16777216 ;  /* 0x4b8000001414a820 */ /* 0x000fe40000400000 */
[----:B------:R-:W1:Y:S01]  /*45e0*/  SHFL.BFLY PT, R7, R12, 0x4, 0x1f ;  /* 0x0c801f000c077f89 */ /* 0x000e6200000e0000 */
[----:B------:R-:W-:Y:S02]  /*45f0*/  FFMA R14, R13, R17, R14 ;  /* 0x000000110d0e7223 */ /* 0x000fe4000000000e */
[----:B------:R-:W2:Y:S01]  /*4600*/  MUFU.RCP R17, R20 ;  /* 0x0000001400117308 */ /* 0x000ea20000001000 */
[----:B------:R-:W-:Y:S02]  /*4610*/  @P0 FMUL R18, R18, 0.25 ;  /* 0x3e80000012120820 */ /* 0x000fe40000400000 */
[----:B------:R-:W3:Y:S02]  /*4620*/  SHFL.BFLY PT, R13, R14, 0x4, 0x1f ;  /* 0x0c801f000e0d7f89 */ /* 0x000ee400000e0000 */
[----:B------:R-:W-:Y:S01]  /*4630*/  @!P2 FMUL R18, R18, 16777216 ;  /* 0x4b8000001212a820 */ /* 0x000fe20000400000 */
[C---:B0-----:R-:W-:Y:S01]  /*4640*/  FADD R5, R11.reuse, R16 ;  /* 0x000000100b057221 */ /* 0x041fe20000000000 */
[----:B------:R-:W-:-:S02]  /*4650*/  FSETP.NEU.AND P1, PT, R11, RZ, PT ;  /* 0x000000ff0b00720b */ /* 0x000fc40003f2d000 */
[----:B--2---:R-:W-:Y:S02]  /*4660*/  FMUL R17, R17, R18 ;  /* 0x0000001211117220 */ /* 0x004fe40000400000 */
[C---:B------:R-:W-:Y:S01]  /*4670*/  FSETP.GEU.AND P2, PT, |R5|.reuse, 1.175494350822287508e-38, PT ;  /* 0x008000000500780b */ /* 0x040fe20003f4e200 */
[C---:B------:R-:W-:Y:S01]  /*4680*/  FMUL R6, R5.reuse, 0.25 ;  /* 0x3e80000005067820 */ /* 0x040fe20000400000 */
[----:B------:R-:W-:Y:S02]  /*4690*/  FSETP.GT.AND P0, PT, |R5|, 8.50705917302346158658e+37, PT ;  /* 0x7e8000000500780b */ /* 0x000fe40003f04200 */
[----:B------:R-:W-:Y:S01]  /*46a0*/  FSEL R17, R17, RZ, P1 ;  /* 0x000000ff11117208 */ /* 0x000fe20000800000 */
[----:B-1----:R-:W-:Y:S01]  /*46b0*/  FADD R7, -R12, R7 ;  /* 0x000000070c077221 */ /* 0x002fe20000000100 */
[----:B------:R-:W-:Y:S01]  /*46c0*/  FSEL R18, R6, R5, P0 ;  /* 0x0000000506127208 */ /* 0x000fe20000000000 */
[----:B------:R-:W0:Y:S02]  /*46d0*/  SHFL.BFLY PT, R20, R5, 0x1, 0x1f ;  /* 0x0c201f0005147f89 */ /* 0x000e2400000e0000 */
[C---:B------:R-:W-:Y:S01]  /*46e0*/  FMUL R6, R7.reuse, R7 ;  /* 0x0000000707067220 */ /* 0x040fe20000400000 */
[----:B------:R-:W-:Y:S01]  /*46f0*/  FFMA R7, R7, R17, R12 ;  /* 0x0000001107077223 */ /* 0x000fe2000000000c */
[----:B---3--:R-:W-:-:S02]  /*4700*/  FADD R14, R14, R13 ;  /* 0x0000000d0e0e7221 */ /* 0x008fc40000000000 */
[----:B------:R-:W-:Y:S01]  /*4710*/  @!P2 FMUL R18, R18, 16777216 ;  /* 0x4b8000001212a820 */ /* 0x000fe20000400000 */
[----:B------:R-:W-:Y:S01]  /*4720*/  FMUL R6, R15, R6 ;  /* 0x000000060f067220 */ /* 0x000fe20000400000 */
[----:B------:R-:W1:Y:S02]  /*4730*/  SHFL.BFLY PT, R12, R7, 0x2, 0x1f ;  /* 0x0c401f00070c7f89 */ /* 0x000e6400000e0000 */
[----:B------:R-:W2:Y:S01]  /*4740*/  MUFU.RCP R15, R18 ;  /* 0x00000012000f7308 */ /* 0x000ea20000001000 */
[----:B------:R-:W-:Y:S01]  /*4750*/  FFMA R6, R17, R6, R14 ;  /* 0x0000000611067223 */ /* 0x000fe2000000000e */
[----:B------:R-:W-:-:S04]  /*4760*/  @P0 FMUL R16, R16, 0.25 ;  /* 0x3e80000010100820 */ /* 0x000fc80000400000 */
[----:B------:R-:W3:Y:S01]  /*4770*/  SHFL.BFLY PT, R13, R6, 0x2, 0x1f ;  /* 0x0c401f00060d7f89 */ /* 0x000ee200000e0000 */
[----:B------:R-:W-:Y:S01]  /*4780*/  @!P2 FMUL R16, R16, 16777216 ;  /* 0x4b8000001010a820 */ /* 0x000fe20000400000 */
[----:B------:R-:W-:-:S03]  /*4790*/  FSETP.NEU.AND P0, PT, R5, RZ, PT ;  /* 0x000000ff0500720b */ /* 0x000fc60003f0d000 */
[----:B--2---:R-:W-:Y:S01]  /*47a0*/  FMUL R15, R15, R16 ;  /* 0x000000100f0f7220 */ /* 0x004fe20000400000 */
[----:B0-----:R-:W-:-:S04]  /*47b0*/  FADD R22, R5, R20 ;  /* 0x0000001405167221 */ /* 0x001fc80000000000 */
[----:B------:R-:W-:Y:S01]  /*47c0*/  FSEL R15, R15, RZ, P0 ;  /* 0x000000ff0f0f7208 */ /* 0x000fe20000000000 */
[----:B-1----:R-:W-:Y:S01]  /*47d0*/  FADD R12, -R7, R12 ;  /* 0x0000000c070c7221 */ /* 0x002fe20000000100 */
[C---:B------:R-:W-:Y:S01]  /*47e0*/  FSETP.GEU.AND P1, PT, |R22|.reuse, 1.175494350822287508e-38, PT ;  /* 0x008000001600780b */ /* 0x040fe20003f2e200 */
[C---:B------:R-:W-:Y:S01]  /*47f0*/  FMUL R17, R22.reuse, 0.25 ;  /* 0x3e80000016117820 */ /* 0x040fe20000400000 */
[----:B------:R-:W-:Y:S01]  /*4800*/  FSETP.GT.AND P0, PT, |R22|, 8.50705917302346158658e+37, PT ;  /* 0x7e8000001600780b */ /* 0x000fe20003f04200 */
[C---:B------:R-:W-:Y:S01]  /*4810*/  FFMA R7, R12.reuse, R15, R7 ;  /* 0x0000000f0c077223 */ /* 0x040fe20000000007 */
[----:B------:R-:W-:Y:S02]  /*4820*/  FMUL R12, R12, R12 ;  /* 0x0000000c0c0c7220 */ /* 0x000fe40000400000 */
[----:B------:R-:W-:Y:S01]  /*4830*/  FSEL R17, R17, R22, P0 ;  /* 0x0000001611117208 */ /* 0x000fe20000000000 */
[----:B---3--:R-:W-:Y:S01]  /*4840*/  FADD R6, R6, R13 ;  /* 0x0000000d06067221 */ /* 0x008fe20000000000 */
[----:B------:R-:W-:Y:S01]  /*4850*/  FMUL R12, R11, R12 ;  /* 0x0000000c0b0c7220 */ /* 0x000fe20000400000 */
[----:B------:R-:W0:Y:S03]  /*4860*/  SHFL.BFLY PT, R14, R7, 0x1, 0x1f ;  /* 0x0c201f00070e7f89 */ /* 0x000e2600000e0000 */
[----:B------:R-:W-:Y:S01]  /*4870*/  FFMA R6, R15, R12, R6 ;  /* 0x0000000c0f067223 */ /* 0x000fe20000000006 */
[----:B------:R-:W-:-:S04]  /*4880*/  @!P1 FMUL R17, R17, 16777216 ;  /* 0x4b80000011119820 */ /* 0x000fc80000400000 */
[----:B------:R-:W1:Y:S02]  /*4890*/  SHFL.BFLY PT, R11, R6, 0x1, 0x1f ;  /* 0x0c201f00060b7f89 */ /* 0x000e6400000e0000 */
[----:B------:R-:W2:Y:S01]  /*48a0*/  MUFU.RCP R17, R17 ;  /* 0x0000001100117308 */ /* 0x000ea20000001000 */
[----:B------:R-:W-:Y:S01]  /*48b0*/  @P0 FMUL R20, R20, 0.25 ;  /* 0x3e80000014140820 */ /* 0x000fe20000400000 */
[----:B------:R-:W-:-:S03]  /*48c0*/  LOP3.LUT P0, RZ, R10, 0xf, RZ, 0xc0, !PT ;  /* 0x0000000f0aff7812 */ /* 0x000fc6000780c0ff */
[----:B------:R-:W-:Y:S01]  /*48d0*/  @!P1 FMUL R20, R20, 16777216 ;  /* 0x4b80000014149820 */ /* 0x000fe20000400000 */
[----:B------:R-:W-:Y:S02]  /*48e0*/  FSETP.NEU.AND P1, PT, R22, RZ, PT ;  /* 0x000000ff1600720b */ /* 0x000fe40003f2d000 */
[----:B------:R-:W-:Y:S01]  /*48f0*/  ISETP.LT.AND P0, PT, R10, 0x80, !P0 ;  /* 0x000000800a00780c */ /* 0x000fe20004701270 */
[----:B0-----:R-:W-:Y:S01]  /*4900*/  FADD R14, -R7, R14 ;  /* 0x0000000e070e7221 */ /* 0x001fe20000000100 */
[----:B--2---:R-:W-:-:S03]  /*4910*/  FMUL R20, R17, R20 ;  /* 0x0000001411147220 */ /* 0x004fc60000400000 */
[----:B------:R-:W-:Y:S02]  /*4920*/  FMUL R12, R14, R14 ;  /* 0x0000000e0e0c7220 */ /* 0x000fe40000400000 */
[----:B------:R-:W-:Y:S01]  /*4930*/  FSEL R20, R20, RZ, P1 ;  /* 0x000000ff14147208 */ /* 0x000fe20000800000 */
[----:B-1----:R-:W-:Y:S01]  /*4940*/  FADD R11, R6, R11 ;  /* 0x0000000b060b7221 */ /* 0x002fe20000000000 */
[----:B------:R-:W-:-:S03]  /*4950*/  FMUL R12, R5, R12 ;  /* 0x0000000c050c7220 */ /* 0x000fc60000400000 */
[----:B------:R-:W-:Y:S01]  /*4960*/  FFMA R24, R14, R20, R7 ;  /* 0x000000140e187223 */ /* 0x000fe20000000007 */
[----:B------:R-:W-:Y:S01]  /*4970*/  FFMA R20, R20, R12, R11 ;  /* 0x0000000c14147223 */ /* 0x000fe2000000000b */
[----:B------:R-:W-:Y:S04]  /*4980*/  @P0 STS [R9+0x400], R22 ;  /* 0x0004001609000388 */ /* 0x000fe80000000800 */
[----:B------:R-:W-:Y:S04]  /*4990*/  @P0 STS [R9], R24 ;  /* 0x0000001809000388 */ /* 0x000fe80000000800 */
[----:B------:R-:W-:Y:S01]  /*49a0*/  @P0 STS [R9+0x200], R20 ;  /* 0x0002001409000388 */ /* 0x000fe20000000800 */
[----:B------:R-:W-:Y:S06]  /*49b0*/  BAR.SYNC.DEFER_BLOCKING 0x0 ;  /* 0x0000000000007b1d */ /* 0x000fec0000010000 */
[----:B------:R-:W2:Y:S01]  /*49c0*/  LDG.E.EF.128 R12, desc[UR6][R58.64] ;  /* 0x000000063a0c7981 */ /* 0x000ea2000c0e1d00 */
[----:B------:R-:W-:-:S03]  /*49d0*/  LOP3.LUT R6, R10, 0x1ff, RZ, 0xc0, !PT ;  /* 0x000001ff0a067812 */ /* 0x000fc600078ec0ff */
[----:B------:R-:W-:Y:S02]  /*49e0*/  LDS R5, [UR4] ;  /* 0x00000004ff057984 */ /* 0x000fe40008000800 */
[----:B------:R-:W-:Y:S02]  /*49f0*/  IMAD.WIDE.U32 R6, R6, 0x2, RZ ;  /* 0x0000000206067825 */ /* 0x000fe400078e00ff */
[----:B------:R-:W-:Y:S01]  /*4a00*/  LDS R9, [UR4+0x80] ;  /* 0x00008004ff097984 */ /* 0x000fe20008000800 */
[----:B------:R-:W-:-:S03]  /*4a10*/  IADD3 R16, P0, R6, UR8, RZ ;  /* 0x0000000806107c10 */ /* 0x000fc6000ff1e0ff */
[----:B------:R-:W-:Y:S01]  /*4a20*/  LDS R21, [UR4+0x100] ;  /* 0x00010004ff157984 */ /* 0x000fe20008000800 */
[----:B------:R-:W-:Y:S02]  /*4a30*/  IADD3 R18, P1, R6, UR10, RZ ;  /* 0x0000000a06127c10 */ /* 0x000fe4000ff3e0ff */
[----:B------:R-:W-:Y:S01]  /*4a40*/  IADD3.X R17, R7, UR9, RZ, P0, !PT ;  /* 0x0000000907117c10 */ /* 0x000fe200087fe4ff */
[----:B------:R-:W-:Y:S01]  /*4a50*/  LDS R6, [UR4+0xc0] ;  /* 0x0000c004ff067984 */ /* 0x000fe20008000800 */
[----:B------:R-:W-:-:S03]  /*4a60*/  IADD3.X R19, R7, UR11, RZ, P1, !PT ;  /* 0x0000000b07137c10 */ /* 0x000fc60008ffe4ff */
[----:B------:R-:W-:Y:S04]  /*4a70*/  LDS R7, [UR4+0x40] ;  /* 0x00004004ff077984 */ /* 0x000fe80008000800 */
[----:B------:R-:W-:Y:S04]  /*4a80*/  LDS R20, [UR4+0x140] ;  /* 0x00014004ff147984 */ /* 0x000fe80008000800 */
[----:B------:R-:W-:Y:S04]  /*4a90*/  LDS R11, [UR4+0x180] ;  /* 0x00018004ff0b7984 */ /* 0x000fe80008000800 */
[----:B------:R-:W-:Y:S04]  /*4aa0*/  LDS R10, [UR4+0x1c0] ;  /* 0x0001c004ff0a7984 */ /* 0x000fe80008000800 */
[----:B------:R-:W-:Y:S04]  /*4ab0*/  LDS R26, [UR4+0x200] ;  /* 0x00020004ff1a7984 */ /* 0x000fe80008000800 */
[----:B------:R-:W-:Y:S04]  /*4ac0*/  LDS R28, [UR4+0x240] ;  /* 0x00024004ff1c7984 */ /* 0x000fe80008000800 */
[----:B------:R-:W0:Y:S04]  /*4ad0*/  LDS R40, [UR4+0x280] ;  /* 0x00028004ff287984 */ /* 0x000e280008000800 */
[----:B------:R-:W1:Y:S04]  /*4ae0*/  LDS R44, [UR4+0x2c0] ;  /* 0x0002c004ff2c7984 */ /* 0x000e680008000800 */
[----:B------:R-:W-:Y:S04]  /*4af0*/  LDS R46, [UR4+0x300] ;  /* 0x00030004ff2e7984 */ /* 0x000fe80008000800 */
[----:B------:R-:W-:Y:S04]  /*4b00*/  LDS R24, [UR4+0x340] ;  /* 0x00034004ff187984 */ /* 0x000fe80008000800 */
[----:B------:R-:W-:Y:S04]  /*4b10*/  LDS R22, [UR4+0x380] ;  /* 0x00038004ff167984 */ /* 0x000fe80008000800 */
[----:B------:R-:W-:Y:S01]  /*4b20*/  LDS R23, [UR4+0x3c0] ;  /* 0x0003c004ff177984 */ /* 0x000fe20008000800 */
[----:B------:R-:W-:Y:S06]  /*4b30*/  BAR.SYNC.DEFER_BLOCKING 0x0 ;  /* 0x0000000000007b1d */ /* 0x000fec0000010000 */
[----:B--2---:R-:W-:Y:S02]  /*4b40*/  STS.128 [R2], R12 ;  /* 0x0000000c02007388 */ /* 0x004fe40000000c00 */
[----:B------:R-:W-:Y:S06]  /*4b50*/  BAR.SYNC.DEFER_BLOCKING 0x0 ;  /* 0x0000000000007b1d */ /* 0x000fec0000010000 */
[----:B------:R-:W2:Y:S04]  /*4b60*/  LDG.E.EL.U16 R32, desc[UR6][R18.64] ;  /* 0x0000000612207981 */ /* 0x000ea8000c2e1500 */
[----:B------:R-:W3:Y:S04]  /*4b70*/  LDG.E.EL.U16 R35, desc[UR6][R16.64] ;  /* 0x0000000610237981 */ /* 0x000ee8000c2e1500 */
[----:B------:R-:W4:Y:S04]  /*4b80*/  LDG.E.EL.U16 R39, desc[UR6][R18.64+0x1800] ;  /* 0x0018000612277981 */ /* 0x000f28000c2e1500 */
[----:B------:R-:W5:Y:S01]  /*4b90*/  LDG.E.EL.U16 R38, desc[UR6][R16.64+0x1800] ;  /* 0x0018000610267981 */ /* 0x000f62000c2e1500 */
[----:B------:R-:W-:-:S03]  /*4ba0*/  HFMA2.MMA R33, -RZ, RZ, 0.7080078125, -0.052093505859375 ;  /* 0x39aaaaabff217435 */ /* 0x000fc600000001ff */
[----:B------:R-:W1:Y:S04]  /*4bb0*/  LDS.U16 R13, [R3+0x820] ;  /* 0x00082000030d7984 */ /* 0x000e680000000400 */
[----:B------:R-:W-:Y:S04]  /*4bc0*/  LDS.U16 R12, [R3+0xc30] ;  /* 0x000c3000030c7984 */ /* 0x000fe80000000400 */
[----:B------:R-:W1:Y:S04]  /*4bd0*/  LDS.U16 R36, [R3] ;  /* 0x0000000003247984 */ /* 0x000e680000000400 */
[----:B------:R-:W-:Y:S01]  /*4be0*/  LDS.U16 R37, [R3+0x410] ;  /* 0x0004100003257984 */ /* 0x000fe20000000400 */
[----:B0-----:R-:W-:-:S03]  /*4bf0*/  FFMA R27, R40, R33, 9.9999999747524270788e-07 ;  /* 0x358637bd281b7423 */ /* 0x001fc60000000021 */
[----:B------:R-:W-:Y:S04]  /*4c00*/  LDS.U16 R15, [R3+0x1040] ;  /* 0x00104000030f7984 */ /* 0x000fe80000000400 */
[----:B------:R-:W-:Y:S04]  /*4c10*/  LDS.U16 R14, [R3+0x1450] ;  /* 0x00145000030e7984 */ /* 0x000fe80000000400 */
[----:B------:R-:W0:Y:S04]  /*4c20*/  LDS.U16 R40, [R3+0x1860] ;  /* 0x0018600003287984 */ /* 0x000e280000000400 */
[----:B------:R-:W0:Y:S01]  /*4c30*/  LDS.U16 R41, [R3+0x1c70] ;  /* 0x001c700003297984 */ /* 0x000e220000000400 */
[-C--:B------:R-:W-:Y:S01]  /*4c40*/  FFMA R29, R26, R33.reuse, 9.9999999747524270788e-07 ;  /* 0x358637bd1a1d7423 */ /* 0x080fe20000000021 */
[-C--:B-1----:R-:W-:Y:S01]  /*4c50*/  FFMA R26, R44, R33.reuse, 9.9999999747524270788e-07 ;  /* 0x358637bd2c1a7423 */ /* 0x082fe20000000021 */
[-C--:B------:R-:W-:Y:S01]  /*4c60*/  FFMA R28, R28, R33.reuse, 9.9999999747524270788e-07 ;  /* 0x358637bd1c1c7423 */ /* 0x080fe20000000021 */
[----:B------:R-:W1:Y:S08]  /*4c70*/  MUFU.RSQ R27, R27 ;  /* 0x0000001b001b7308 */ /* 0x000e700000001400 */
[----:B------:R-:W0:Y:S01]  /*4c80*/  MUFU.RSQ R26, R26 ;  /* 0x0000001a001a7308 */ /* 0x000e220000001400 */
[----:B------:R-:W-:Y:S01]  /*4c90*/  SHF.L.U32 R44, R13, 0x10, RZ ;  /* 0x000000100d2c7819 */ /* 0x000fe200000006ff */
[-C--:B------:R-:W-:Y:S01]  /*4ca0*/  FFMA R25, R46, R33.reuse, 9.9999999747524270788e-07 ;  /* 0x358637bd2e197423 */ /* 0x080fe20000000021 */
[----:B------:R-:W-:-:S05]  /*4cb0*/  FFMA R24, R24, R33, 9.9999999747524270788e-07 ;  /* 0x358637bd18187423 */ /* 0x000fca0000000021 */
[----:B------:R-:W0:Y:S01]  /*4cc0*/  MUFU.RSQ R29, R29 ;  /* 0x0000001d001d7308 */ /* 0x000e220000001400 */
[-C--:B------:R-:W-:Y:S01]  /*4cd0*/  FFMA R22, R22, R33.reuse, 9.9999999747524270788e-07 ;  /* 0x358637bd16167423 */ /* 0x080fe20000000021 */
[----:B------:R-:W-:Y:S01]  /*4ce0*/  SHF.L.U32 R36, R36, 0x10, RZ ;  /* 0x0000001024247819 */ /* 0x000fe200000006ff */
[----:B------:R-:W-:-:S05]  /*4cf0*/  FFMA R23, R23, R33, 9.9999999747524270788e-07 ;  /* 0x358637bd17177423 */ /* 0x000fca0000000021 */
[----:B------:R-:W2:Y:S01]  /*4d00*/  MUFU.RSQ R28, R28 ;  /* 0x0000001c001c7308 */ /* 0x000ea20000001400 */
[----:B------:R-:W-:Y:S01]  /*4d10*/  FADD R44, -R9, R44 ;  /* 0x0000002c092c7221 */ /* 0x000fe20000000100 */
[----:B------:R-:W-:-:S03]  /*4d20*/  FADD R36, -R5, R36 ;  /* 0x0000002405247221 */ /* 0x000fc60000000100 */
[----:B-1----:R-:W-:Y:S01]  /*4d30*/  FMUL R33, R27, R44 ;  /* 0x0000002c1b217220 */ /* 0x002fe20000400000 */
[----:B------:R-:W-:Y:S06]  /*4d40*/  BAR.SYNC.DEFER_BLOCKING 0x0 ;  /* 0x0000000000007b1d */ /* 0x000fec0000010000 */
[----:B------:R-:W1:Y:S01]  /*4d50*/  MUFU.RSQ R25, R25 ;  /* 0x0000001900197308 */ /* 0x000e620000001400 */
[----:B0-----:R-:W-:-:S07]  /*4d60*/  SHF.L.U32 R40, R40, 0x10, RZ ;  /* 0x0000001028287819 */ /* 0x001fce00000006ff */
[----:B------:R-:W0:Y:S01]  /*4d70*/  MUFU.RSQ R24, R24 ;  /* 0x0000001800187308 */ /* 0x000e220000001400 */
[----:B------:R-:W-:-:S07]  /*4d80*/  SHF.L.U32 R41, R41, 0x10, RZ ;  /* 0x0000001029297819 */ /* 0x000fce00000006ff */
[----:B------:R-:W0:Y:S08]  /*4d90*/  MUFU.RSQ R22, R22 ;  /* 0x0000001600167308 */ /* 0x000e300000001400 */
[----:B------:R-:W0:Y:S01]  /*4da0*/  MUFU.RSQ R23, R23 ;  /* 0x0000001700177308 */ /* 0x000e220000001400 */
[----:B------:R-:W-:Y:S01]  /*4db0*/  IMAD.WIDE R52, R43, 0x2, R52 ;  /* 0x000000022b347825 */ /* 0x000fe200078e0234 */
[----:B--2---:R-:W-:-:S02]  /*4dc0*/  SHF.L.U32 R32, R32, 0x10, RZ ;  /* 0x0000001020207819 */ /* 0x004fc400000006ff */
[----:B---3--:R-:W-:Y:S02]  /*4dd0*/  SHF.L.U32 R35, R35, 0x10, RZ ;  /* 0x0000001023237819 */ /* 0x008fe400000006ff */
[----:B----4-:R-:W-:-:S03]  /*4de0*/  SHF.L.U32 R39, R39, 0x10, RZ ;  /* 0x0000001027277819 */ /* 0x010fc600000006ff */
[----:B------:R-:W-:Y:S01]  /*4df0*/  FADD R32, R32, R35 ;  /* 0x0000002320207221 */ /* 0x000fe20000000000 */
[----:B------:R-:W-:Y:S02]  /*4e00*/  SHF.L.U32 R35, R12, 0x10, RZ ;  /* 0x000000100c237819 */ /* 0x000fe400000006ff */
[----:B-----5:R-:W-:-:S03]  /*4e10*/  SHF.L.U32 R38, R38, 0x10, RZ ;  /* 0x0000001026267819 */ /* 0x020fc600000006ff */
[----:B------:R-:W-:Y:S02]  /*4e20*/  FADD R35, -R6, R35 ;  /* 0x0000002306237221 */ /* 0x000fe40000000100 */
[----:B------:R-:W-:Y:S01]  /*4e30*/  FADD R39, R39, R38 ;  /* 0x0000002627277221 */ /* 0x000fe20000000000 */
[----:B------:R-:W-:Y:S01]  /*4e40*/  SHF.L.U32 R38, R37, 0x10, RZ ;  /* 0x0000001025267819 */ /* 0x000fe200000006ff */
[----:B------:R-:W-:Y:S02]  /*4e50*/  FMUL R35, R26, R35 ;  /* 0x000000231a237220 */ /* 0x000fe40000400000 */
[----:B------:R-:W-:Y:S02]  /*4e60*/  FADD R13, R39, 1 ;  /* 0x3f800000270d7421 */ /* 0x000fe40000000000 */
[----:B------:R-:W-:Y:S01]  /*4e70*/  FADD R37, -R7, R38 ;  /* 0x0000002607257221 */ /* 0x000fe20000000100 */
[----:B------:R-:W-:Y:S01]  /*4e80*/  FMUL R39, R29, R36 ;  /* 0x000000241d277220 */ /* 0x000fe20000400000 */
[-CC-:B------:R-:W-:Y:S01]  /*4e90*/  FFMA R33, R33, R13.reuse, R32.reuse ;  /* 0x0000000d21217223 */ /* 0x180fe20000000020 */
[--C-:B------:R-:W-:Y:S01]  /*4ea0*/  FFMA R38, R35, R13, R32.reuse ;  /* 0x0000000d23267223 */ /* 0x100fe20000000020 */
[----:B------:R-:W-:Y:S01]  /*4eb0*/  SHF.L.U32 R36, R15, 0x10, RZ ;  /* 0x000000100f247819 */ /* 0x000fe200000006ff */
[----:B------:R-:W-:Y:S01]  /*4ec0*/  FMUL R37, R28, R37 ;  /* 0x000000251c257220 */ /* 0x000fe20000400000 */
[----:B------:R-:W-:Y:S01]  /*4ed0*/  SHF.L.U32 R15, R14, 0x10, RZ ;  /* 0x000000100e0f7819 */ /* 0x000fe200000006ff */
[--C-:B------:R-:W-:Y:S01]  /*4ee0*/  FFMA R12, R39, R13, R32.reuse ;  /* 0x0000000d270c7223 */ /* 0x100fe20000000020 */
[----:B------:R-:W-:Y:S01]  /*4ef0*/  F2FP.BF16.F32.PACK_AB R14, R38, R33 ;  /* 0x00000021260e723e */ /* 0x000fe200000010ff */
[----:B------:R-:W-:Y:S01]  /*4f00*/  FFMA R37, R37, R13, R32 ;  /* 0x0000000d25257223 */ /* 0x000fe20000000020 */
[----:B------:R-:W-:Y:S01]  /*4f10*/  FADD R36, -R21, R36 ;  /* 0x0000002415247221 */ /* 0x000fe20000000100 */
[----:B------:R-:W-:Y:S01]  /*4f20*/  FADD R15, -R20, R15 ;  /* 0x0000000f140f7221 */ /* 0x000fe20000000100 */
[----:B------:R-:W-:Y:S01]  /*4f30*/  FADD R33, -R11, R40 ;  /* 0x000000280b217221 */ /* 0x000fe20000000100 */
[----:B------:R-:W-:Y:S01]  /*4f40*/  FADD R38, -R10, R41 ;  /* 0x000000290a267221 */ /* 0x000fe20000000100 */
[----:B------:R-:W-:Y:S01]  /*4f50*/  F2FP.BF16.F32.PACK_AB R12, R37, R12 ;  /* 0x0000000c250c723e */ /* 0x000fe200000010ff */
[----:B-1----:R-:W-:Y:S01]  /*4f60*/  FMUL R35, R25, R36 ;  /* 0x0000002419237220 */ /* 0x002fe20000400000 */
[----:B0-----:R-:W-:Y:S01]  /*4f70*/  FMUL R15, R24, R15 ;  /* 0x0000000f180f7220 */ /* 0x001fe20000400000 */
[----:B------:R-:W-:Y:S01]  /*4f80*/  FMUL R33, R22, R33 ;  /* 0x0000002116217220 */ /* 0x000fe20000400000 */
[----:B------:R-:W-:Y:S01]  /*4f90*/  FMUL R37, R23, R38 ;  /* 0x0000002617257220 */ /* 0x000fe20000400000 */
[-CC-:B------:R-:W-:Y:S01]  /*4fa0*/  FFMA R35, R35, R13.reuse, R32.reuse ;  /* 0x0000000d23237223 */ /* 0x180fe20000000020 */
[-CC-:B------:R-:W-:Y:S01]  /*4fb0*/  FFMA R36, R15, R13.reuse, R32.reuse ;  /* 0x0000000d0f247223 */ /* 0x180fe20000000020 */
[-CC-:B------:R-:W-:Y:S01]  /*4fc0*/  FFMA R33, R33, R13.reuse, R32.reuse ;  /* 0x0000000d21217223 */ /* 0x180fe20000000020 */
[----:B------:R-:W-:-:S03]  /*4fd0*/  FFMA R32, R37, R13, R32 ;  /* 0x0000000d25207223 */ /* 0x000fc60000000020 */
[----:B------:R-:W-:Y:S02]  /*4fe0*/  F2FP.BF16.F32.PACK_AB R35, R36, R35 ;  /* 0x000000232423723e */ /* 0x000fe400000010ff */
[----:B------:R-:W-:Y:S02]  /*4ff0*/  F2FP.BF16.F32.PACK_AB R32, R32, R33 ;  /* 0x000000212020723e */ /* 0x000fe400000010ff */
[----:B------:R-:W-:Y:S02]  /*5000*/  PRMT R15, R12, 0x7632, R15 ;  /* 0x000076320c0f7816 */ /* 0x000fe4000000000f */
[----:B------:R-:W-:Y:S02]  /*5010*/  PRMT R33, R14, 0x7632, R33 ;  /* 0x000076320e217816 */ /* 0x000fe40000000021 */
        /* <DEDUP_REMOVED lines=8> */
[----:B------:R0:W-:Y:S04]  /*50a0*/  STS.U16 [R3+0x1450], R37 ;  /* 0x0014502503007388 */ /* 0x0001e80000000400 */
[----:B------:R-:W-:Y:S04]  /*50b0*/  STS.U16 [R3+0x1860], R38 ;  /* 0x0018602603007388 */ /* 0x000fe80000000400 */
[----:B------:R-:W-:Y:S01]  /*50c0*/  STS.U16 [R3+0x1c70], R39 ;  /* 0x001c702703007388 */ /* 0x000fe20000000400 */
[----:B0-----:R-:W0:Y:S08]  /*50d0*/  LDC.64 R36, c[0x0][0x248] ;  /* 0x00009200ff247b82 */ /* 0x001e300000000a00 */
[----:B------:R-:W-:Y:S06]  /*50e0*/  BAR.SYNC.DEFER_BLOCKING 0x0 ;  /* 0x0000000000007b1d */ /* 0x000fec0000010000 */
[----:B------:R-:W1:Y:S01]  /*50f0*/  LDS.128 R12, [R2] ;  /* 0x00000000020c7984 */ /* 0x000e620000000c00 */
[----:B0-----:R-:W-:-:S05]  /*5100*/  IMAD.WIDE R32, R0, 0x2, R36 ;  /* 0x0000000200207825 */ /* 0x001fca00078e0224 */
[----:B-1----:R0:W-:Y:S04]  /*5110*/  STG.E.128 desc[UR6][R32.64], R12 ;  /* 0x0000000c20007986 */ /* 0x0021e8000c101d06 */
[----:B0-----:R0:W2:Y:S01]  /*5120*/  LDG.E.EF.128 R12, desc[UR6][R52.64] ;  /* 0x00000006340c7981 */ /* 0x0010a2000c0e1d00 */
[----:B------:R-:W-:Y:S08]  /*5130*/  BAR.SYNC.DEFER_BLOCKING 0x0 ;  /* 0x0000000000007b1d */ /* 0x000ff00000010000 */
[----:B0-----:R-:W0:Y:S01]  /*5140*/  LDC.64 R52, c[0x0][0x210] ;  /* 0x00008400ff347b82 */ /* 0x001e220000000a00 */
[----:B--2---:R-:W-:Y:S07]  /*5150*/  STS.128 [R2], R12 ;  /* 0x0000000c02007388 */ /* 0x004fee0000000c00 */
[----:B------:R-:W-:Y:S06]  /*5160*/  BAR.SYNC.DEFER_BLOCKING 0x0 ;  /* 0x0000000000007b1d */ /* 0x000fec0000010000 */
[----:B------:R-:W2:Y:S04]  /*5170*/  LDG.E.EL.U16 R40, desc[UR6][R18.64+0x1c00] ;  /* 0x001c000612287981 */ /* 0x000ea8000c2e1500 */
[----:B------:R-:W3:Y:S04]  /*5180*/  LDG.E.EL.U16 R41, desc[UR6][R16.64+0x1c00] ;  /* 0x001c000610297981 */ /* 0x000ee8000c2e1500 */
[----:B------:R-:W4:Y:S04]  /*5190*/  LDG.E.EL.U16 R44, desc[UR6][R18.64+0x400] ;  /* 0x00040006122c7981 */ /* 0x000f28000c2e1500 */
[----:B------:R-:W5:Y:S04]  /*51a0*/  LDG.E.EL.U16 R45, desc[UR6][R16.64+0x400] ;  /* 0x00040006102d7981 */ /* 0x000f68000c2e1500 */
[----:B------:R-:W-:Y:S04]  /*51b0*/  LDS.U16 R35, [R3] ;  /* 0x0000000003237984 */ /* 0x000fe80000000400 */
[----:B------:R-:W1:Y:S04]  /*51c0*/  LDS.U16 R38, [R3+0x410] ;  /* 0x0004100003267984 */ /* 0x000e680000000400 */
[----:B------:R-:W-:Y:S04]  /*51d0*/  LDS.U16 R33, [R3+0x820] ;  /* 0x0008200003217984 */ /* 0x000fe80000000400 */
[----:B------:R-:W0:Y:S04]  /*51e0*/  LDS.U16 R39, [R3+0xc30] ;  /* 0x000c300003277984 */ /* 0x000e280000000400 */
[----:B------:R-:W0:Y:S04]  /*51f0*/  LDS.U16 R32, [R3+0x1040] ;  /* 0x0010400003207984 */ /* 0x000e280000000400 */
[----:B------:R-:W0:Y:S04]  /*5200*/  LDS.U16 R13, [R3+0x1450] ;  /* 0x00145000030d7984 */ /* 0x000e280000000400 */
[----:B------:R-:W0:Y:S04]  /*5210*/  LDS.U16 R12, [R3+0x1860] ;  /* 0x00186000030c7984 */ /* 0x000e280000000400 */
[----:B------:R-:W2:Y:S01]  /*5220*/  LDS.U16 R0, [R3+0x1c70] ;  /* 0x001c700003007984 */ /* 0x000ea20000000400 */
[----:B-1----:R-:W-:-:S02]  /*5230*/  SHF.L.U32 R38, R38, 0x10, RZ ;  /* 0x0000001026267819 */ /* 0x002fc400000006ff */
[----:B0-----:R-:W-:-:S05]  /*5240*/  SHF.L.U32 R39, R39, 0x10, RZ ;  /* 0x0000001027277819 */ /* 0x001fca00000006ff */
[----:B------:R-:W-:-:S04]  /*5250*/  FADD R39, -R6, R39 ;  /* 0x0000002706277221 */ /* 0x000fc80000000100 */
[----:B------:R-:W-:Y:S01]  /*5260*/  FMUL R39, R26, R39 ;  /* 0x000000271a277220 */ /* 0x000fe20000400000 */
[----:B------:R-:W-:Y:S02]  /*5270*/  SHF.L.U32 R32, R32, 0x10, RZ ;  /* 0x0000001020207819 */ /* 0x000fe400000006ff */
[----:B------:R-:W-:Y:S02]  /*5280*/  SHF.L.U32 R13, R13, 0x10, RZ ;  /* 0x000000100d0d7819 */ /* 0x000fe400000006ff */
[----:B------:R-:W-:Y:S01]  /*5290*/  SHF.L.U32 R12, R12, 0x10, RZ ;  /* 0x000000100c0c7819 */ /* 0x000fe200000006ff */
[----:B------:R-:W-:Y:S02]  /*52a0*/  FADD R32, -R21, R32 ;  /* 0x0000002015207221 */ /* 0x000fe40000000100 */
[----:B------:R-:W-:-:S04]  /*52b0*/  FADD R13, -R20, R13 ;  /* 0x0000000d140d7221 */ /* 0x000fc80000000100 */
[----:B------:R-:W-:Y:S01]  /*52c0*/  FMUL R13, R24, R13 ;  /* 0x0000000d180d7220 */ /* 0x000fe20000400000 */
[----:B------:R-:W-:Y:S01]  /*52d0*/  IMAD.WIDE R52, R34, 0x2, R52 ;  /* 0x0000000222347825 */ /* 0x000fe200078e0234 */
[----:B------:R-:W-:Y:S01]  /*52e0*/  BAR.SYNC.DEFER_BLOCKING 0x0 ;  /* 0x0000000000007b1d */ /* 0x000fe20000010000 */
[----:B--2---:R-:W-:Y:S02]  /*52f0*/  SHF.L.U32 R14, R40, 0x10, RZ ;  /* 0x00000010280e7819 */ /* 0x004fe400000006ff */
[----:B---3--:R-:W-:Y:S02]  /*5300*/  SHF.L.U32 R41, R41, 0x10, RZ ;  /* 0x0000001029297819 */ /* 0x008fe400000006ff */
[----:B------:R-:W-:Y:S02]  /*5310*/  SHF.L.U32 R40, R35, 0x10, RZ ;  /* 0x0000001023287819 */ /* 0x000fe400000006ff */
[----:B----4-:R-:W-:Y:S02]  /*5320*/  SHF.L.U32 R44, R44, 0x10, RZ ;  /* 0x000000102c2c7819 */ /* 0x010fe400000006ff */
[----:B-----5:R-:W-:Y:S01]  /*5330*/  SHF.L.U32 R45, R45, 0x10, RZ ;  /* 0x000000102d2d7819 */ /* 0x020fe200000006ff */
[----:B------:R-:W-:Y:S01]  /*5340*/  FADD R15, R14, R41 ;  /* 0x000000290e0f7221 */ /* 0x000fe20000000000 */
[----:B------:R-:W-:-:S03]  /*5350*/  FADD R40, -R5, R40 ;  /* 0x0000002805287221 */ /* 0x000fc60000000100 */
[----:B------:R-:W-:Y:S01]  /*5360*/  FADD R14, R44, R45 ;  /* 0x0000002d2c0e7221 */ /* 0x000fe20000000000 */
[----:B------:R-:W-:Y:S01]  /*5370*/  SHF.L.U32 R44, R33, 0x10, RZ ;  /* 0x00000010212c7819 */ /* 0x000fe200000006ff */
[----:B------:R-:W-:Y:S01]  /*5380*/  FADD R33, -R7, R38 ;  /* 0x0000002607217221 */ /* 0x000fe20000000100 */
[----:B------:R-:W-:Y:S01]  /*5390*/  FADD R15, R15, 1 ;  /* 0x3f8000000f0f7421 */ /* 0x000fe20000000000 */
[----:B------:R-:W-:Y:S02]  /*53a0*/  FMUL R35, R29, R40 ;  /* 0x000000281d237220 */ /* 0x000fe40000400000 */
[----:B------:R-:W-:Y:S01]  /*53b0*/  FMUL R33, R28, R33 ;  /* 0x000000211c217220 */ /* 0x000fe20000400000 */
[----:B------:R-:W-:Y:S01]  /*53c0*/  FADD R44, -R9, R44 ;  /* 0x0000002c092c7221 */ /* 0x000fe20000000100 */
[-CC-:B------:R-:W-:Y:S02]  /*53d0*/  FFMA R38, R35, R15.reuse, R14.reuse ;  /* 0x0000000f23267223 */ /* 0x180fe4000000000e */
[-CC-:B------:R-:W-:Y:S01]  /*53e0*/  FFMA R33, R33, R15.reuse, R14.reuse ;  /* 0x0000000f21217223 */ /* 0x180fe2000000000e */
[----:B------:R-:W-:Y:S01]  /*53f0*/  FMUL R35, R27, R44 ;  /* 0x0000002c1b237220 */ /* 0x000fe20000400000 */
[----:B------:R-:W-:-:S03]  /*5400*/  FFMA R39, R39, R15, R14 ;  /* 0x0000000f27277223 */ /* 0x000fc6000000000e */
[----:B------:R-:W-:Y:S01]  /*5410*/  F2FP.BF16.F32.PACK_AB R33, R33, R38 ;  /* 0x000000262121723e */ /* 0x000fe200000010ff */
[----:B------:R-:W-:Y:S01]  /*5420*/  FFMA R38, R35, R15, R14 ;  /* 0x0000000f23267223 */ /* 0x000fe2000000000e */
[----:B------:R-:W-:-:S04]  /*5430*/  SHF.L.U32 R35, R0, 0x10, RZ ;  /* 0x0000001000237819 */ /* 0x000fc800000006ff */
[----:B------:R-:W-:Y:S01]  /*5440*/  F2FP.BF16.F32.PACK_AB R38, R39, R38 ;  /* 0x000000262726723e */ /* 0x000fe200000010ff */
[----:B------:R-:W-:Y:S01]  /*5450*/  FADD R39, -R11, R12 ;  /* 0x0000000c0b277221 */ /* 0x000fe20000000100 */
[----:B------:R-:W-:Y:S01]  /*5460*/  FADD R0, -R10, R35 ;  /* 0x000000230a007221 */ /* 0x000fe20000000100 */
[----:B------:R-:W-:Y:S02]  /*5470*/  FMUL R35, R25, R32 ;  /* 0x0000002019237220 */ /* 0x000fe40000400000 */
        /* <DEDUP_REMOVED lines=23> */
[----:B0-----:R-:W-:-:S05]  /*55f0*/  IMAD.WIDE R32, R43, 0x2, R36 ;  /* 0x000000022b207825 */ /* 0x001fca00078e0224 */
[----:B-1----:R0:W-:Y:S04]  /*5600*/  STG.E.128 desc[UR6][R32.64], R12 ;  /* 0x0000000c20007986 */ /* 0x0021e8000c101d06 */
[----:B0-----:R-:W2:Y:S01]  /*5610*/  LDG.E.EF.128 R12, desc[UR6][R52.64] ;  /* 0x00000006340c7981 */ /* 0x001ea2000c0e1d00 */
[----:B------:R-:W-:Y:S06]  /*5620*/  BAR.SYNC.DEFER_BLOCKING 0x0 ;  /* 0x0000000000007b1d */ /* 0x000fec0000010000 */
[----:B--2---:R-:W-:Y:S02]  /*5630*/  STS.128 [R2], R12 ;  /* 0x0000000c02007388 */ /* 0x004fe40000000c00 */
[----:B------:R-:W-:Y:S06]  /*5640*/  BAR.SYNC.DEFER_BLOCKING 0x0 ;  /* 0x0000000000007b1d */ /* 0x000fec0000010000 */
[----:B------:R-:W2:Y:S04]  /*5650*/  LDG.E.EL.U16 R40, desc[UR6][R18.64+0x2000] ;  /* 0x0020000612287981 */ /* 0x000ea8000c2e1500 */
[----:B------:R-:W3:Y:S04]  /*5660*/  LDG.E.EL.U16 R41, desc[UR6][R16.64+0x2000] ;  /* 0x0020000610297981 */ /* 0x000ee8000c2e1500 */
[----:B------:R-:W4:Y:S04]  /*5670*/  LDG.E.EL.U16 R43, desc[UR6][R18.64+0x800] ;  /* 0x00080006122b7981 */ /* 0x000f28000c2e1500 */
[----:B------:R-:W5:Y:S04]  /*5680*/  LDG.E.EL.U16 R44, desc[UR6][R16.64+0x800] ;  /* 0x00080006102c7981 */ /* 0x000f68000c2e1500 */
[----:B------:R-:W-:Y:S04]  /*5690*/  LDS.U16 R35, [R3] ;  /* 0x0000000003237984 */ /* 0x000fe80000000400 */
[----:B------:R-:W0:Y:S04]  /*56a0*/  LDS.U16 R38, [R3+0x410] ;  /* 0x0004100003267984 */ /* 0x000e280000000400 */
[----:B------:R-:W-:Y:S04]  /*56b0*/  LDS.U16 R33, [R3+0x820] ;  /* 0x0008200003217984 */ /* 0x000fe80000000400 */
[----:B------:R-:W1:Y:S04]  /*56c0*/  LDS.U16 R39, [R3+0xc30] ;  /* 0x000c300003277984 */ /* 0x000e680000000400 */
[----:B------:R-:W1:Y:S04]  /*56d0*/  LDS.U16 R32, [R3+0x1040] ;  /* 0x0010400003207984 */ /* 0x000e680000000400 */
[----:B------:R-:W1:Y:S04]  /*56e0*/  LDS.U16 R13, [R3+0x1450] ;  /* 0x00145000030d7984 */ /* 0x000e680000000400 */
[----:B------:R-:W1:Y:S04]  /*56f0*/  LDS.U16 R12, [R3+0x1860] ;  /* 0x00186000030c7984 */ /* 0x000e680000000400 */
[----:B------:R-:W2:Y:S01]  /*5700*/  LDS.U16 R0, [R3+0x1c70] ;  /* 0x001c700003007984 */ /* 0x000ea20000000400 */
[----:B0-----:R-:W-:-:S02]  /*5710*/  SHF.L.U32 R38, R38, 0x10, RZ ;  /* 0x0000001026267819 */ /* 0x001fc400000006ff */
[----:B-1----:R-:W-:-:S05]  /*5720*/  SHF.L.U32 R39, R39, 0x10, RZ ;  /* 0x0000001027277819 */ /* 0x002fca00000006ff */
        /* <DEDUP_REMOVED lines=24> */
[----:B------:R-:W-:Y:S01]  /*58b0*/  FFMA R38, R33, R15, R14 ;  /* 0x0000000f21267223 */ /* 0x000fe2000000000e */
[----:B------:R-:W-:-:S04]  /*58c0*/  FMUL R33, R27, R44 ;  /* 0x0000002c1b217220 */ /* 0x000fc80000400000 */
[----:B------:R-:W-:Y:S01]  /*58d0*/  F2FP.BF16.F32.PACK_AB R40, R38, R35 ;  /* 0x000000232628723e */ /* 0x000fe200000010ff */
[-CC-:B------:R-:W-:Y:S01]  /*58e0*/  FFMA R35, R33, R15.reuse, R14.reuse ;  /* 0x0000000f21237223 */ /* 0x180fe2000000000e */
        /* <DEDUP_REMOVED lines=39> */
[----:B------:R-:W0:Y:S04]  /*5b60*/  LDS.U16 R38, [R3+0x410] ;  /* 0x0004100003267984 */ /* 0x000e280000000400 */
[----:B------:R-:W-:Y:S04]  /*5b70*/  LDS.U16 R33, [R3] ;  /* 0x0000000003217984 */ /* 0x000fe80000000400 */
[----:B------:R-:W1:Y:S04]  /*5b80*/  LDS.U16 R34, [R3+0x820] ;  /* 0x0008200003227984 */ /* 0x000e680000000400 */
[----:B------:R-:W1:Y:S04]  /*5b90*/  LDS.U16 R35, [R3+0xc30] ;  /* 0x000c300003237984 */ /* 0x000e680000000400 */
[----:B------:R-:W1:Y:S04]  /*5ba0*/  LDS.U16 R32, [R3+0x1040] ;  /* 0x0010400003207984 */ /* 0x000e680000000400 */
[----:B------:R-:W1:Y:S04]  /*5bb0*/  LDS.U16 R13, [R3+0x1450] ;  /* 0x00145000030d7984 */ /* 0x000e680000000400 */
[----:B------:R-:W1:Y:S04]  /*5bc0*/  LDS.U16 R12, [R3+0x1860] ;  /* 0x00186000030c7984 */ /* 0x000e680000000400 */
[----:B------:R-:W2:Y:S01]  /*5bd0*/  LDS.U16 R0, [R3+0x1c70] ;  /* 0x001c700003007984 */ /* 0x000ea20000000400 */
[----:B0-----:R-:W-:-:S02]  /*5be0*/  SHF.L.U32 R38, R38, 0x10, RZ ;  /* 0x0000001026267819 */ /* 0x001fc400000006ff */
[----:B-1----:R-:W-:Y:S02]  /*5bf0*/  SHF.L.U32 R34, R34, 0x10, RZ ;  /* 0x0000001022227819 */ /* 0x002fe400000006ff */
[----:B------:R-:W-:-:S03]  /*5c00*/  SHF.L.U32 R35, R35, 0x10, RZ ;  /* 0x0000001023237819 */ /* 0x000fc600000006ff */
[----:B------:R-:W-:Y:S02]  /*5c10*/  FADD R34, -R9, R34 ;  /* 0x0000002209227221 */ /* 0x000fe40000000100 */
        /* <DEDUP_REMOVED lines=11> */
[----:B------:R-:W-:Y:S01]  /*5cd0*/  SHF.L.U32 R40, R33, 0x10, RZ ;  /* 0x0000001021287819 */ /* 0x000fe200000006ff */
[----:B------:R-:W-:Y:S01]  /*5ce0*/  FADD R33, -R7, R38 ;  /* 0x0000002607217221 */ /* 0x000fe20000000100 */
[----:B----4-:R-:W-:Y:S01]  /*5cf0*/  SHF.L.U32 R41, R41, 0x10, RZ ;  /* 0x0000001029297819 */ /* 0x010fe200000006ff */
[----:B------:R-:W-:Y:S01]  /*5d00*/  FADD R15, R39, R14 ;  /* 0x0000000e270f7221 */ /* 0x000fe20000000000 */
[----:B-----5:R-:W-:-:S03]  /*5d10*/  SHF.L.U32 R44, R43, 0x10, RZ ;  /* 0x000000102b2c7819 */ /* 0x020fc600000006ff */
[----:B------:R-:W-:Y:S01]  /*5d20*/  FADD R15, R15, 1 ;  /* 0x3f8000000f0f7421 */ /* 0x000fe20000000000 */
[----:B------:R-:W-:Y:S01]  /*5d30*/  FMUL R33, R28, R33 ;  /* 0x000000211c217220 */ /* 0x000fe20000400000 */
[----:B------:R-:W-:Y:S01]  /*5d40*/  FADD R14, R41, R44 ;  /* 0x0000002c290e7221 */ /* 0x000fe20000000000 */
[----:B------:R-:W-:-:S03]  /*5d50*/  FADD R40, -R5, R40 ;  /* 0x0000002805287221 */ /* 0x000fc60000000100 */
[-CC-:B------:R-:W-:Y:S01]  /*5d60*/  FFMA R38, R33, R15.reuse, R14.reuse ;  /* 0x0000000f21267223 */ /* 0x180fe2000000000e */
[----:B------:R-:W-:Y:S01]  /*5d70*/  FMUL R33, R27, R34 ;  /* 0x000000221b217220 */ /* 0x000fe20000400000 */
[-CC-:B------:R-:W-:Y:S01]  /*5d80*/  FFMA R35, R35, R15.reuse, R14.reuse ;  /* 0x0000000f23237223 */ /* 0x180fe2000000000e */
[----:B------:R-:W-:Y:S02]  /*5d90*/  FMUL R39, R29, R40 ;  /* 0x000000281d277220 */ /* 0x000fe40000400000 */
[-CC-:B------:R-:W-:Y:S01]  /*5da0*/  FFMA R34, R33, R15.reuse, R14.reuse ;  /* 0x0000000f21227223 */ /* 0x180fe2000000000e */
[----:B------:R-:W-:Y:S01]  /*5db0*/  SHF.L.U32 R33, R0, 0x10, RZ ;  /* 0x0000001000217819 */ /* 0x000fe200000006ff */
[----:B------:R-:W-:-:S03]  /*5dc0*/  FFMA R39, R39, R15, R14 ;  /* 0x0000000f27277223 */ /* 0x000fc6000000000e */
[----:B------:R-:W-:Y:S01]  /*5dd0*/  F2FP.BF16.F32.PACK_AB R34, R35, R34 ;  /* 0x000000222322723e */ /* 0x000fe200000010ff */
[----:B------:R-:W-:Y:S01]  /*5de0*/  FADD R35, -R11, R12 ;  /* 0x0000000c0b237221 */ /* 0x000fe20000000100 */
[----:B------:R-:W-:Y:S01]  /*5df0*/  FADD R0, -R10, R33 ;  /* 0x000000210a007221 */ /* 0x000fe20000000100 */
[----:B------:R-:W-:Y:S01]  /*5e00*/  F2FP.BF16.F32.PACK_AB R38, R38, R39 ;  /* 0x000000272626723e */ /* 0x000fe200000010ff */
[----:B------:R-:W-:Y:S01]  /*5e10*/  FMUL R33, R25, R32 ;  /* 0x0000002019217220 */ /* 0x000fe20000400000 */
        /* <DEDUP_REMOVED lines=23> */
[----:B------:R-:W-:-:S05]  /*5f90*/  IMAD.WIDE R42, R42, 0x2, R36 ;  /* 0x000000022a2a7825 */ /* 0x000fca00078e0224 */
[----:B0-----:R0:W-:Y:S04]  /*5fa0*/  STG.E.128 desc[UR6][R42.64], R12 ;  /* 0x0000000c2a007986 */ /* 0x0011e8000c101d06 */
        /* <DEDUP_REMOVED lines=10> */
[----:B------:R-:W-:Y:S04]  /*6050*/  LDS.U16 R35, [R3+0x820] ;  /* 0x0008200003237984 */ /* 0x000fe80000000400 */
[----:B------:R-:W1:Y:S04]  /*6060*/  LDS.U16 R38, [R3+0xc30] ;  /* 0x000c300003267984 */ /* 0x000e680000000400 */
[----:B------:R-:W1:Y:S04]  /*6070*/  LDS.U16 R32, [R3+0x1040] ;  /* 0x0010400003207984 */ /* 0x000e680000000400 */
[----:B------:R-:W-:Y:S04]  /*6080*/  LDS.U16 R14, [R3+0x1450] ;  /* 0x00145000030e7984 */ /* 0x000fe80000000400 */
[----:B------:R-:W1:Y:S04]  /*6090*/  LDS.U16 R12, [R3+0x1860] ;  /* 0x00186000030c7984 */ /* 0x000e680000000400 */
[----:B------:R-:W2:Y:S01]  /*60a0*/  LDS.U16 R0, [R3+0x1c70] ;  /* 0x001c700003007984 */ /* 0x000ea20000000400 */
[----:B0-----:R-:W-:-:S02]  /*60b0*/  SHF.L.U32 R34, R34, 0x10, RZ ;  /* 0x0000001022227819 */ /* 0x001fc400000006ff */
[----:B-1----:R-:W-:-:S05]  /*60c0*/  SHF.L.U32 R15, R38, 0x10, RZ ;  /* 0x00000010260f7819 */ /* 0x002fca00000006ff */
[----:B------:R-:W-:Y:S01]  /*60d0*/  FADD R15, -R6, R15 ;  /* 0x0000000f060f7221 */ /* 0x000fe20000000100 */
[----:B------:R-:W-:Y:S02]  /*60e0*/  SHF.L.U32 R32, R32, 0x10, RZ ;  /* 0x0000001020207819 */ /* 0x000fe400000006ff */
[----:B------:R-:W-:-:S03]  /*60f0*/  SHF.L.U32 R12, R12, 0x10, RZ ;  /* 0x000000100c0c7819 */ /* 0x000fc600000006ff */
        /* <DEDUP_REMOVED lines=9> */
[----:B------:R-:W-:-:S02]  /*6190*/  SHF.L.U32 R42, R35, 0x10, RZ ;  /* 0x00000010232a7819 */ /* 0x000fc400000006ff */
[----:B-----5:R-:W-:Y:S01]  /*61a0*/  SHF.L.U32 R44, R44, 0x10, RZ ;  /* 0x000000102c2c7819 */ /* 0x020fe200000006ff */
[----:B------:R-:W-:Y:S01]  /*61b0*/  FADD R40, -R5, R40 ;  /* 0x0000002805287221 */ /* 0x000fe20000000100 */
[----:B------:R-:W-:Y:S01]  /*61c0*/  FADD R34, R39, 1 ;  /* 0x3f80000027227421 */ /* 0x000fe20000000000 */
[----:B------:R-:W-:Y:S01]  /*61d0*/  FMUL R38, R28, R33 ;  /* 0x000000211c267220 */ /* 0x000fe20000400000 */
[----:B------:R-:W-:Y:S01]  /*61e0*/  FADD R42, -R9, R42 ;  /* 0x0000002a092a7221 */ /* 0x000fe20000000100 */
[----:B------:R-:W-:Y:S01]  /*61f0*/  FADD R13, R13, R44 ;  /* 0x0000002c0d0d7221 */ /* 0x000fe20000000000 */
[----:B------:R-:W-:Y:S02]  /*6200*/  FMUL R40, R29, R40 ;  /* 0x000000281d287220 */ /* 0x000fe40000400000 */
[----:B------:R-:W-:Y:S01]  /*6210*/  FMUL R42, R27, R42 ;  /* 0x0000002a1b2a7220 */ /* 0x000fe20000400000 */
[-CC-:B------:R-:W-:Y:S01]  /*6220*/  FFMA R33, R38, R34.reuse, R13.reuse ;  /* 0x0000002226217223 */ /* 0x180fe2000000000d */
[-CC-:B------:R-:W-:Y:S01]  /*6230*/  FFMA R40, R40, R34.reuse, R13.reuse ;  /* 0x0000002228287223 */ /* 0x180fe2000000000d */
[----:B------:R-:W-:Y:S01]  /*6240*/  FMUL R38, R26, R15 ;  /* 0x0000000f1a267220 */ /* 0x000fe20000400000 */
[----:B------:R-:W-:Y:S01]  /*6250*/  FFMA R42, R42, R34, R13 ;  /* 0x000000222a2a7223 */ /* 0x000fe2000000000d */
[----:B------:R-:W-:-:S02]  /*6260*/  SHF.L.U32 R15, R14, 0x10, RZ ;  /* 0x000000100e0f7819 */ /* 0x000fc400000006ff */
[----:B------:R-:W-:Y:S01]  /*6270*/  FFMA R35, R38, R34, R13 ;  /* 0x0000002226237223 */ /* 0x000fe2000000000d */
[----:B------:R-:W-:Y:S02]  /*6280*/  F2FP.BF16.F32.PACK_AB R40, R33, R40 ;  /* 0x000000282128723e */ /* 0x000fe400000010ff */
[----:B------:R-:W-:Y:S01]  /*6290*/  SHF.L.U32 R33, R0, 0x10, RZ ;  /* 0x0000001000217819 */ /* 0x000fe200000006ff */
[----:B------:R-:W-:Y:S01]  /*62a0*/  FADD R15, -R20, R15 ;  /* 0x0000000f140f7221 */ /* 0x000fe20000000100 */
[----:B------:R-:W-:Y:S01]  /*62b0*/  F2FP.BF16.F32.PACK_AB R42, R35, R42 ;  /* 0x0000002a232a723e */ /* 0x000fe200000010ff */
[----:B------:R-:W-:Y:S02]  /*62c0*/  FADD R35, -R11, R12 ;  /* 0x0000000c0b237221 */ /* 0x000fe40000000100 */
[----:B------:R-:W-:Y:S01]  /*62d0*/  FADD R0, -R10, R33 ;  /* 0x000000210a007221 */ /* 0x000fe20000000100 */
[----:B------:R-:W-:Y:S01]  /*62e0*/  FMUL R12, R24, R15 ;  /* 0x0000000f180c7220 */ /* 0x000fe20000400000 */
[----:B------:R-:W-:-:S02]  /*62f0*/  FMUL R14, R22, R35 ;  /* 0x00000023160e7220 */ /* 0x000fc40000400000 */
        /* <DEDUP_REMOVED lines=9> */
[C---:B------:R-:W-:Y:S02]  /*6390*/  PRMT R33, R15.reuse, 0x7610, R33 ;  /* 0x000076100f217816 */ /* 0x040fe40000000021 */
[----:B------:R-:W-:-:S02]  /*63a0*/  PRMT R34, R15, 0x7632, R34 ;  /* 0x000076320f227816 */ /* 0x000fc40000000022 */
[C---:B------:R-:W-:Y:S02]  /*63b0*/  PRMT R35, R13.reuse, 0x7610, R35 ;  /* 0x000076100d237816 */ /* 0x040fe40000000023 */
[----:B------:R-:W-:Y:S01]  /*63c0*/  PRMT R38, R13, 0x7632, R38 ;  /* 0x000076320d267816 */ /* 0x000fe20000000026 */
[----:B------:R-:W-:Y:S04]  /*63d0*/  STS.U16 [R3], R40 ;  /* 0x0000002803007388 */ /* 0x000fe80000000400 */
[----:B------:R-:W-:Y:S04]  /*63e0*/  STS.U16 [R3+0x410], R12 ;  /* 0x0004100c03007388 */ /* 0x000fe80000000400 */
[----:B------:R-:W-:Y:S04]  /*63f0*/  STS.U16 [R3+0x820], R42 ;  /* 0x0008202a03007388 */ /* 0x000fe80000000400 */
[----:B------:R-:W-:Y:S04]  /*6400*/  STS.U16 [R3+0xc30], R0 ;  /* 0x000c300003007388 */ /* 0x000fe80000000400 */
[----:B------:R0:W-:Y:S04]  /*6410*/  STS.U16 [R3+0x1040], R33 ;  /* 0x0010402103007388 */ /* 0x0001e80000000400 */
        /* <DEDUP_REMOVED lines=14> */
[----:B------:R0:W5:Y:S04]  /*6500*/  LDG.E.EL.U16 R39, desc[UR6][R16.64+0x1400] ;  /* 0x0014000610277981 */ /* 0x000168000c2e1500 */
[----:B------:R-:W1:Y:S04]  /*6510*/  LDS.U16 R0, [R3] ;  /* 0x0000000003007984 */ /* 0x000e680000000400 */
[----:B------:R-:W0:Y:S04]  /*6520*/  LDS.U16 R8, [R3+0x410] ;  /* 0x0004100003087984 */ /* 0x000e280000000400 */
[----:B------:R-:W0:Y:S04]  /*6530*/  LDS.U16 R30, [R3+0xc30] ;  /* 0x000c3000031e7984 */ /* 0x000e280000000400 */
[----:B------:R-:W0:Y:S04]  /*6540*/  LDS.U16 R31, [R3+0x1040] ;  /* 0x00104000031f7984 */ /* 0x000e280000000400 */
[----:B------:R-:W0:Y:S04]  /*6550*/  LDS.U16 R32, [R3+0x820] ;  /* 0x0008200003207984 */ /* 0x000e280000000400 */
[----:B------:R-:W0:Y:S04]  /*6560*/  LDS.U16 R12, [R3+0x1450] ;  /* 0x00145000030c7984 */ /* 0x000e280000000400 */
[----:B------:R-:W0:Y:S04]  /*6570*/  LDS.U16 R13, [R3+0x1860] ;  /* 0x00186000030d7984 */ /* 0x000e280000000400 */
[----:B------:R-:W0:Y:S01]  /*6580*/  LDS.U16 R14, [R3+0x1c70] ;  /* 0x001c7000030e7984 */ /* 0x000e220000000400 */
[----:B-1----:R-:W-:-:S02]  /*6590*/  SHF.L.U32 R0, R0, 0x10, RZ ;  /* 0x0000001000007819 */ /* 0x002fc400000006ff */
[----:B0-----:R-:W-:-:S03]  /*65a0*/  SHF.L.U32 R8, R8, 0x10, RZ ;  /* 0x0000001008087819 */ /* 0x001fc600000006ff */
[----:B------:R-:W-:Y:S01]  /*65b0*/  FADD R16, -R5, R0 ;  /* 0x0000000005107221 */ /* 0x000fe20000000100 */
[----:B------:R-:W-:Y:S02]  /*65c0*/  SHF.L.U32 R5, R30, 0x10, RZ ;  /* 0x000000101e057819 */ /* 0x000fe400000006ff */
[----:B------:R-:W-:Y:S01]  /*65d0*/  SHF.L.U32 R0, R31, 0x10, RZ ;  /* 0x000000101f007819 */ /* 0x000fe200000006ff */
[----:B------:R-:W-:Y:S02]  /*65e0*/  FADD R7, -R7, R8 ;  /* 0x0000000807077221 */ /* 0x000fe40000000100 */
[----:B------:R-:W-:Y:S02]  /*65f0*/  FADD R5, -R6, R5 ;  /* 0x0000000506057221 */ /* 0x000fe40000000100 */
[----:B------:R-:W-:Y:S01]  /*6600*/  FADD R0, -R21, R0 ;  /* 0x0000000015007221 */ /* 0x000fe20000000100 */
[----:B------:R-:W-:Y:S01]  /*6610*/  FMUL R28, R28, R7 ;  /* 0x000000071c1c7220 */ /* 0x000fe20000400000 */
[----:B------:R-:W-:Y:S01]  /*6620*/  FMUL R26, R26, R5 ;  /* 0x000000051a1a7220 */ /* 0x000fe20000400000 */
[----:B------:R-:W-:Y:S01]  /*6630*/  SHF.L.U32 R32, R32, 0x10, RZ ;  /* 0x0000001020207819 */ /* 0x000fe200000006ff */
[----:B------:R-:W-:Y:S01]  /*6640*/  FMUL R25, R25, R0 ;  /* 0x0000000019197220 */ /* 0x000fe20000400000 */
[----:B------:R-:W-:-:S02]  /*6650*/  SHF.L.U32 R5, R12, 0x10, RZ ;  /* 0x000000100c057819 */ /* 0x000fc400000006ff */
[----:B------:R-:W-:Y:S02]  /*6660*/  SHF.L.U32 R0, R13, 0x10, RZ ;  /* 0x000000100d007819 */ /* 0x000fe400000006ff */
[----:B------:R-:W-:Y:S01]  /*6670*/  SHF.L.U32 R7, R14, 0x10, RZ ;  /* 0x000000100e077819 */ /* 0x000fe200000006ff */
[----:B------:R-:W-:Y:S01]  /*6680*/  FADD R32, -R9, R32 ;  /* 0x0000002009207221 */ /* 0x000fe20000000100 */
[----:B------:R-:W-:Y:S01]  /*6690*/  FADD R5, -R20, R5 ;  /* 0x0000000514057221 */ /* 0x000fe20000000100 */
[----:B------:R-:W-:Y:S02]  /*66a0*/  FADD R11, -R11, R0 ;  /* 0x000000000b0b7221 */ /* 0x000fe40000000100 */
[----:B------:R-:W-:Y:S01]  /*66b0*/  FADD R10, -R10, R7 ;  /* 0x000000070a0a7221 */ /* 0x000fe20000000100 */
[----:B------:R-:W-:Y:S01]  /*66c0*/  FMUL R16, R29, R16 ;  /* 0x000000101d107220 */ /* 0x000fe20000400000 */
[----:B------:R-:W-:Y:S01]  /*66d0*/  FMUL R32, R27, R32 ;  /* 0x000000201b207220 */ /* 0x000fe20000400000 */
[----:B------:R-:W-:Y:S01]  /*66e0*/  FMUL R5, R24, R5 ;  /* 0x0000000518057220 */ /* 0x000fe20000400000 */
[----:B------:R-:W-:Y:S01]  /*66f0*/  FMUL R11, R22, R11 ;  /* 0x0000000b160b7220 */ /* 0x000fe20000400000 */
[----:B------:R-:W-:Y:S01]  /*6700*/  FMUL R10, R23, R10 ;  /* 0x0000000a170a7220 */ /* 0x000fe20000400000 */
[----:B------:R-:W-:Y:S01]  /*6710*/  BAR.SYNC.DEFER_BLOCKING 0x0 ;  /* 0x0000000000007b1d */ /* 0x000fe20000010000 */
[----:B--2---:R-:W-:-:S02]  /*6720*/  SHF.L.U32 R34, R34, 0x10, RZ ;  /* 0x0000001022227819 */ /* 0x004fc400000006ff */
[----:B---3--:R-:W-:Y:S02]  /*6730*/  SHF.L.U32 R35, R35, 0x10, RZ ;  /* 0x0000001023237819 */ /* 0x008fe400000006ff */
[----:B----4-:R-:W-:-:S03]  /*6740*/  SHF.L.U32 R38, R38, 0x10, RZ ;  /* 0x0000001026267819 */ /* 0x010fc600000006ff */
[----:B------:R-:W-:Y:S01]  /*6750*/  FADD R34, R34, R35 ;  /* 0x0000002322227221 */ /* 0x000fe20000000000 */
[----:B-----5:R-:W-:-:S03]  /*6760*/  SHF.L.U32 R39, R39, 0x10, RZ ;  /* 0x0000001027277819 */ /* 0x020fc600000006ff */
[----:B------:R-:W-:Y:S02]  /*6770*/  FADD R9, R34, 1 ;  /* 0x3f80000022097421 */ /* 0x000fe40000000000 */
[----:B------:R-:W-:-:S04]  /*6780*/  FADD R38, R38, R39 ;  /* 0x0000002726267221 */ /* 0x000fc80000000000 */
[-CC-:B------:R-:W-:Y:S01]  /*6790*/  FFMA R16, R16, R9.reuse, R38.reuse ;  /* 0x0000000910107223 */ /* 0x180fe20000000026 */
[-CC-:B------:R-:W-:Y:S01]  /*67a0*/  FFMA R7, R28, R9.reuse, R38.reuse ;  /* 0x000000091c077223 */ /* 0x180fe20000000026 */
[-CC-:B------:R-:W-:Y:S01]  /*67b0*/  FFMA R32, R32, R9.reuse, R38.reuse ;  /* 0x0000000920207223 */ /* 0x180fe20000000026 */
[-CC-:B------:R-:W-:Y:S01]  /*67c0*/  FFMA R13, R26, R9.reuse, R38.reuse ;  /* 0x000000091a0d7223 */ /* 0x180fe20000000026 */
[-CC-:B------:R-:W-:Y:S01]  /*67d0*/  FFMA R25, R25, R9.reuse, R38.reuse ;  /* 0x0000000919197223 */ /* 0x180fe20000000026 */
[-CC-:B------:R-:W-:Y:S01]  /*67e0*/  FFMA R0, R5, R9.reuse, R38.reuse ;  /* 0x0000000905007223 */ /* 0x180fe20000000026 */
[-CC-:B------:R-:W-:Y:S01]  /*67f0*/  FFMA R11, R11, R9.reuse, R38.reuse ;  /* 0x000000090b0b7223 */ /* 0x180fe20000000026 */
[----:B------:R-:W-:Y:S01]  /*6800*/  FFMA R10, R10, R9, R38 ;  /* 0x000000090a0a7223 */ /* 0x000fe20000000026 */
[----:B------:R-:W-:Y:S02]  /*6810*/  F2FP.BF16.F32.PACK_AB R7, R7, R16 ;  /* 0x000000100707723e */ /* 0x000fe400000010ff */
[----:B------:R-:W-:-:S02]  /*6820*/  F2FP.BF16.F32.PACK_AB R13, R13, R32 ;  /* 0x000000200d0d723e */ /* 0x000fc400000010ff */
        /* <DEDUP_REMOVED lines=8> */
[----:B------:R0:W-:Y:S04]  /*68b0*/  STS.U16 [R3+0x410], R5 ;  /* 0x0004100503007388 */ /* 0x0001e80000000400 */
        /* <DEDUP_REMOVED lines=9> */
[----:B-1----:R-:W-:Y:S01]  /*6950*/  STG.E.128 desc[UR6][R4.64], R8 ;  /* 0x0000000804007986 */ /* 0x002fe2000c101d06 */
[----:B------:R-:W-:Y:S05]  /*6960*/  EXIT ;  /* 0x000000000000794d */ /* 0x000fea0003800000 */
.L_x_0:
[----:B------:R-:W-:-:S00]  /*6970*/  BRA `(.L_x_0) ;  /* 0xfffffffc00fc7947 */ /* 0x000fc0000383ffff */
[----:B------:R-:W-:-:S00]  /*6980*/  NOP ;  /* 0x0000000000007918 */ /* 0x000fc00000000000 */
[----:B------:R-:W-:-:S00]  /*6990*/  NOP ;  /* 0x0000000000007918 */ /* 0x000fc00000000000 */
[----:B------:R-:W-:-:S00]  /*69a0*/  NOP ;  /* 0x0000000000007918 */ /* 0x000fc00000000000 */
[----:B------:R-:W-:-:S00]  /*69b0*/  NOP ;  /* 0x0000000000007918 */ /* 0x000fc00000000000 */
[----:B------:R-:W-:-:S00]  /*69c0*/  NOP ;  /* 0x0000000000007918 */ /* 0x000fc00000000000 */
[----:B------:R-:W-:-:S00]  /*69d0*/  NOP ;  /* 0x0000000000007918 */ /* 0x000fc00000000000 */
[----:B------:R-:W-:-:S00]  /*69e0*/  NOP ;  /* 0x0000000000007918 */ /* 0x000fc00000000000 */
[----:B------:R-:W-:-:S00]  /*69f0*/  NOP ;  /* 0x0000000000007918 */ /* 0x000fc00000000000 */
.L_x_1:


//--------------------- .nv.global.init           --------------------------
	.section	.nv.global.init,"aw",@progbits
.nv.global.init:
	.type		_$_str,@object
	.size		_$_str,(.L_0 - _$_str)
_$_str:
        /*0000*/ 	.byte	0x5f, 0x5f, 0x43, 0x55, 0x44, 0x41, 0x5f, 0x46, 0x54, 0x5a, 0x00
.L_0:


//--------------------- .nv.shared.triton_        --------------------------
	.section	.nv.shared.triton_,"aw",@nobits
	.sectionflags	@""
	.align	16
	.zero		1024


//--------------------- .nv.constant0.triton_     --------------------------
	.section	.nv.constant0.triton_,"a",@progbits
	.sectionflags	@""
	.align	4
.nv.constant0.triton_:
	.zero		600
